







.version 6.4
.target sm_60
.address_size 64


.extern .shared .align 4 .b8 coord_s[];

.visible .entry _Z12pgain_kerneliilP5PointiPfS1_PiPb(
.param .u32 _Z12pgain_kerneliilP5PointiPfS1_PiPb_param_0,
.param .u32 _Z12pgain_kerneliilP5PointiPfS1_PiPb_param_1,
.param .u64 _Z12pgain_kerneliilP5PointiPfS1_PiPb_param_2,
.param .u64 _Z12pgain_kerneliilP5PointiPfS1_PiPb_param_3,
.param .u32 _Z12pgain_kerneliilP5PointiPfS1_PiPb_param_4,
.param .u64 _Z12pgain_kerneliilP5PointiPfS1_PiPb_param_5,
.param .u64 _Z12pgain_kerneliilP5PointiPfS1_PiPb_param_6,
.param .u64 _Z12pgain_kerneliilP5PointiPfS1_PiPb_param_7,
.param .u64 _Z12pgain_kerneliilP5PointiPfS1_PiPb_param_8
)
{
.reg .pred %p<16>;
.reg .b16 %rs<2>;
.reg .f32 %f<60>;
.reg .b32 %r<117>;
.reg .b64 %rd<61>;


ld.param.u32 %r31, [_Z12pgain_kerneliilP5PointiPfS1_PiPb_param_0];
ld.param.u32 %r32, [_Z12pgain_kerneliilP5PointiPfS1_PiPb_param_1];
ld.param.u64 %rd7, [_Z12pgain_kerneliilP5PointiPfS1_PiPb_param_2];
ld.param.u64 %rd8, [_Z12pgain_kerneliilP5PointiPfS1_PiPb_param_3];
ld.param.u32 %r33, [_Z12pgain_kerneliilP5PointiPfS1_PiPb_param_4];
ld.param.u64 %rd9, [_Z12pgain_kerneliilP5PointiPfS1_PiPb_param_5];
ld.param.u64 %rd10, [_Z12pgain_kerneliilP5PointiPfS1_PiPb_param_6];
ld.param.u64 %rd11, [_Z12pgain_kerneliilP5PointiPfS1_PiPb_param_7];
ld.param.u64 %rd12, [_Z12pgain_kerneliilP5PointiPfS1_PiPb_param_8];
mov.u32 %r34, %tid.x;
setp.ne.s32	%p2, %r34, 0;
setp.lt.s32	%p3, %r32, 1;
or.pred %p4, %p2, %p3;
@%p4 bra BB0_10;

and.b32 %r38, %r32, 3;
mov.u32 %r104, 0;
setp.eq.s32	%p5, %r38, 0;
@%p5 bra BB0_7;

setp.eq.s32	%p6, %r38, 1;
@%p6 bra BB0_6;

setp.eq.s32	%p7, %r38, 2;
@%p7 bra BB0_5;

cvta.to.global.u64 %rd13, %rd9;
shl.b64 %rd14, %rd7, 2;
add.s64 %rd15, %rd13, %rd14;
ld.global.f32 %f14, [%rd15];
st.shared.f32 [coord_s], %f14;
mov.u32 %r104, 1;

BB0_5:
neg.s32 %r40, %r104;
and.b32 %r41, %r40, %r31;
cvt.s64.s32	%rd16, %r41;
add.s64 %rd17, %rd16, %rd7;
cvta.to.global.u64 %rd18, %rd9;
shl.b64 %rd19, %rd17, 2;
add.s64 %rd20, %rd18, %rd19;
ld.global.f32 %f15, [%rd20];
shl.b32 %r42, %r104, 2;
mov.u32 %r43, coord_s;
add.s32 %r44, %r43, %r42;
st.shared.f32 [%r44], %f15;
add.s32 %r104, %r104, 1;

BB0_6:
mul.lo.s32 %r45, %r104, %r31;
cvt.s64.s32	%rd21, %r45;
add.s64 %rd22, %rd21, %rd7;
cvta.to.global.u64 %rd23, %rd9;
shl.b64 %rd24, %rd22, 2;
add.s64 %rd25, %rd23, %rd24;
ld.global.f32 %f16, [%rd25];
shl.b32 %r46, %r104, 2;
mov.u32 %r47, coord_s;
add.s32 %r48, %r47, %r46;
st.shared.f32 [%r48], %f16;
add.s32 %r104, %r104, 1;

BB0_7:
setp.lt.u32	%p8, %r32, 4;
@%p8 bra BB0_10;

shl.b32 %r49, %r104, 2;
mov.u32 %r50, coord_s;
add.s32 %r108, %r50, %r49;
mul.lo.s32 %r107, %r104, %r31;
mul.wide.s32 %rd1, %r31, 4;
cvta.to.global.u64 %rd2, %rd9;

BB0_9:
cvt.s64.s32	%rd26, %r107;
add.s64 %rd27, %rd26, %rd7;
shl.b64 %rd28, %rd27, 2;
add.s64 %rd29, %rd2, %rd28;
ld.global.f32 %f17, [%rd29];
st.shared.f32 [%r108], %f17;
add.s64 %rd30, %rd29, %rd1;
ld.global.f32 %f18, [%rd30];
st.shared.f32 [%r108+4], %f18;
add.s64 %rd31, %rd30, %rd1;
ld.global.f32 %f19, [%rd31];
st.shared.f32 [%r108+8], %f19;
add.s64 %rd32, %rd31, %rd1;
ld.global.f32 %f20, [%rd32];
st.shared.f32 [%r108+12], %f20;
add.s32 %r108, %r108, 16;
mad.lo.s32 %r107, %r31, 4, %r107;
add.s32 %r104, %r104, 4;
setp.lt.s32	%p9, %r104, %r32;
@%p9 bra BB0_9;

BB0_10:
setp.gt.s32	%p1, %r32, 0;
bar.sync 0;
mov.f32 %f57, 0f00000000;
@!%p1 bra BB0_20;
bra.uni BB0_11;

BB0_11:
and.b32 %r54, %r32, 3;
mov.f32 %f57, 0f00000000;
mov.u32 %r112, 0;
setp.eq.s32	%p10, %r54, 0;
@%p10 bra BB0_17;

setp.eq.s32	%p11, %r54, 1;
@%p11 bra BB0_16;

setp.eq.s32	%p12, %r54, 2;
@%p12 bra BB0_15;

mov.u32 %r56, %ctaid.y;
mov.u32 %r57, %nctaid.x;
mov.u32 %r58, %ctaid.x;
mad.lo.s32 %r59, %r56, %r57, %r58;
mov.u32 %r60, %ntid.x;
mad.lo.s32 %r62, %r59, %r60, %r34;
cvta.to.global.u64 %rd33, %rd9;
mul.wide.s32 %rd34, %r62, 4;
add.s64 %rd35, %rd33, %rd34;
ld.shared.f32 %f25, [coord_s];
ld.global.f32 %f26, [%rd35];
sub.f32 %f27, %f26, %f25;
fma.rn.f32 %f57, %f27, %f27, 0f00000000;
mov.u32 %r112, 1;

BB0_15:
neg.s32 %r63, %r112;
and.b32 %r64, %r63, %r31;
mov.u32 %r65, %nctaid.x;
mov.u32 %r66, %ctaid.y;
mov.u32 %r67, %ctaid.x;
mad.lo.s32 %r68, %r66, %r65, %r67;
mov.u32 %r69, %ntid.x;
mad.lo.s32 %r71, %r68, %r69, %r34;
add.s32 %r72, %r64, %r71;
cvta.to.global.u64 %rd36, %rd9;
mul.wide.s32 %rd37, %r72, 4;
add.s64 %rd38, %rd36, %rd37;
shl.b32 %r73, %r112, 2;
mov.u32 %r74, coord_s;
add.s32 %r75, %r74, %r73;
ld.shared.f32 %f28, [%r75];
ld.global.f32 %f29, [%rd38];
sub.f32 %f30, %f29, %f28;
fma.rn.f32 %f57, %f30, %f30, %f57;
add.s32 %r112, %r112, 1;

BB0_16:
mov.u32 %r76, %nctaid.x;
mov.u32 %r77, %ctaid.y;
mov.u32 %r78, %ctaid.x;
mad.lo.s32 %r79, %r77, %r76, %r78;
mov.u32 %r80, %ntid.x;
mad.lo.s32 %r82, %r79, %r80, %r34;
mad.lo.s32 %r83, %r112, %r31, %r82;
cvta.to.global.u64 %rd39, %rd9;
mul.wide.s32 %rd40, %r83, 4;
add.s64 %rd41, %rd39, %rd40;
shl.b32 %r84, %r112, 2;
mov.u32 %r85, coord_s;
add.s32 %r86, %r85, %r84;
ld.shared.f32 %f31, [%r86];
ld.global.f32 %f32, [%rd41];
sub.f32 %f33, %f32, %f31;
fma.rn.f32 %f57, %f33, %f33, %f57;
add.s32 %r112, %r112, 1;

BB0_17:
setp.lt.u32	%p13, %r32, 4;
@%p13 bra BB0_20;

shl.b32 %r87, %r112, 2;
mov.u32 %r88, coord_s;
add.s32 %r114, %r88, %r87;
mov.u32 %r89, %nctaid.x;
mov.u32 %r90, %ctaid.y;
mov.u32 %r91, %ctaid.x;
mad.lo.s32 %r92, %r90, %r89, %r91;
mov.u32 %r93, %ntid.x;
mad.lo.s32 %r95, %r93, %r92, %r34;
shl.b32 %r20, %r31, 2;
mad.lo.s32 %r113, %r112, %r31, %r95;
mul.wide.s32 %rd3, %r31, 4;
cvta.to.global.u64 %rd4, %rd9;

BB0_19:
mul.wide.s32 %rd42, %r113, 4;
add.s64 %rd43, %rd4, %rd42;
ld.shared.f32 %f34, [%r114];
ld.global.f32 %f35, [%rd43];
sub.f32 %f36, %f35, %f34;
fma.rn.f32 %f37, %f36, %f36, %f57;
add.s64 %rd44, %rd43, %rd3;
ld.shared.f32 %f38, [%r114+4];
ld.global.f32 %f39, [%rd44];
sub.f32 %f40, %f39, %f38;
fma.rn.f32 %f41, %f40, %f40, %f37;
add.s64 %rd45, %rd44, %rd3;
ld.shared.f32 %f42, [%r114+8];
ld.global.f32 %f43, [%rd45];
sub.f32 %f44, %f43, %f42;
fma.rn.f32 %f45, %f44, %f44, %f41;
add.s64 %rd46, %rd45, %rd3;
ld.shared.f32 %f46, [%r114+12];
ld.global.f32 %f47, [%rd46];
sub.f32 %f48, %f47, %f46;
fma.rn.f32 %f57, %f48, %f48, %f45;
add.s32 %r114, %r114, 16;
add.s32 %r113, %r113, %r20;
add.s32 %r112, %r112, 4;
setp.lt.s32	%p14, %r112, %r32;
@%p14 bra BB0_19;

BB0_20:
mov.u32 %r96, %nctaid.x;
mov.u32 %r97, %ctaid.y;
mov.u32 %r98, %ctaid.x;
mad.lo.s32 %r99, %r97, %r96, %r98;
mov.u32 %r100, %ntid.x;
mad.lo.s32 %r28, %r99, %r100, %r34;
cvt.s64.s32	%rd5, %r28;
cvta.to.global.u64 %rd47, %rd8;
mul.wide.s32 %rd48, %r28, 32;
add.s64 %rd6, %rd47, %rd48;
ld.global.f32 %f49, [%rd6];
mul.f32 %f59, %f57, %f49;
ld.global.f32 %f11, [%rd6+24];
setp.lt.f32	%p15, %f59, %f11;
@%p15 bra BB0_22;
bra.uni BB0_21;

BB0_22:
cvta.to.global.u64 %rd53, %rd12;
add.s64 %rd54, %rd53, %rd5;
mov.u16 %rs1, 1;
st.global.u8 [%rd54], %rs1;
mov.u32 %r116, %r33;
mov.f32 %f58, %f59;
mov.f32 %f59, %f11;
bra.uni BB0_23;

BB0_21:
ld.global.s32 %rd49, [%rd6+16];
cvta.to.global.u64 %rd50, %rd11;
shl.b64 %rd51, %rd49, 2;
add.s64 %rd52, %rd50, %rd51;
ld.global.u32 %r116, [%rd52];
mov.f32 %f58, %f11;

BB0_23:
cvt.s64.s32	%rd55, %r116;
add.s32 %r102, %r33, 1;
mul.lo.s32 %r103, %r28, %r102;
cvt.s64.s32	%rd56, %r103;
add.s64 %rd57, %rd55, %rd56;
cvta.to.global.u64 %rd58, %rd10;
shl.b64 %rd59, %rd57, 2;
add.s64 %rd60, %rd58, %rd59;
ld.global.f32 %f50, [%rd60];
sub.f32 %f51, %f58, %f59;
add.f32 %f52, %f50, %f51;
st.global.f32 [%rd60], %f52;
ret;
}




// ===== COMPILED SASS (sm_100) =====

	.target	sm_100

	.elftype	@"ET_EXEC"


//--------------------- .note.nv.tkinfo           --------------------------
	.section	.note.nv.tkinfo,"",@"SHT_NOTE"
	.sectionflags	@"SHF_NOTE_NV_TKINFO"
	.tkinfo
        /*0018*/ 	.word	0x00000002
        /*0030*/ 	.string	""
        /*0030*/ 	.string	"ptxas"
        /*0030*/ 	.string	"Cuda compilation tools, release 13.0, V13.0.88"
        /*0030*/ 	.string	"Build cuda_13.0.r13.0/compiler.36424714_0"
        /*0030*/ 	.string	"-arch sm_100 "



//--------------------- .note.nv.cuinfo           --------------------------
	.section	.note.nv.cuinfo,"",@"SHT_NOTE"
	.sectionflags	@"SHF_NOTE_NV_CUINFO"
        /*0018*/ 	.short	0x0002
        /*001a*/ 	.short	0x003c
        /*001c*/ 	.short	0x0082
	.zero		2


//--------------------- .nv.info                  --------------------------
	.section	.nv.info,"",@"SHT_CUDA_INFO"
	.align	4


	//----- nvinfo : EIATTR_REGCOUNT
	.align		4
        /*0000*/ 	.byte	0x04, 0x2f
        /*0002*/ 	.short	(.L_1 - .L_0)
	.align		4
.L_0:
        /*0004*/ 	.word	index@(_Z12pgain_kerneliilP5PointiPfS1_PiPb)
        /*0008*/ 	.word	0x00000020


	//----- nvinfo : EIATTR_FRAME_SIZE
	.align		4
.L_1:
        /*000c*/ 	.byte	0x04, 0x11
        /*000e*/ 	.short	(.L_3 - .L_2)
	.align		4
.L_2:
        /*0010*/ 	.word	index@(_Z12pgain_kerneliilP5PointiPfS1_PiPb)
        /*0014*/ 	.word	0x00000000


	//----- nvinfo : EIATTR_MIN_STACK_SIZE
	.align		4
.L_3:
        /*0018*/ 	.byte	0x04, 0x12
        /*001a*/ 	.short	(.L_5 - .L_4)
	.align		4
.L_4:
        /*001c*/ 	.word	index@(_Z12pgain_kerneliilP5PointiPfS1_PiPb)
        /*0020*/ 	.word	0x00000000
.L_5:


//--------------------- .nv.compat                --------------------------
	.section	.nv.compat,"",@"SHT_CUDA_COMPAT_INFO"
	.align	4
        /*0000*/ 	.byte	0x02, 0x09, 0x00, 0x00, 0x02, 0x02, 0x01, 0x00, 0x02, 0x05, 0x05, 0x00, 0x03, 0x07, 0x01, 0x01
        /*0010*/ 	.byte	0x02, 0x03, 0x00, 0x00, 0x02, 0x06, 0x01, 0x00, 0x04, 0x0b, 0x08, 0x00, 0x09, 0x00, 0x00, 0x00
        /*0020*/ 	.byte	0x00, 0x00, 0x00, 0x00


//--------------------- .nv.info._Z12pgain_kerneliilP5PointiPfS1_PiPb --------------------------
	.section	.nv.info._Z12pgain_kerneliilP5PointiPfS1_PiPb,"",@"SHT_CUDA_INFO"
	.sectionflags	@""
	.align	4


	//----- nvinfo : EIATTR_CUDA_API_VERSION
	.align		4
        /*0000*/ 	.byte	0x04, 0x37
        /*0002*/ 	.short	(.L_7 - .L_6)
.L_6:
        /*0004*/ 	.word	0x00000082


	//----- nvinfo : EIATTR_KPARAM_INFO
	.align		4
.L_7:
        /*0008*/ 	.byte	0x04, 0x17
        /*000a*/ 	.short	(.L_9 - .L_8)
.L_8:
        /*000c*/ 	.word	0x00000000
        /*0010*/ 	.short	0x0008
        /*0012*/ 	.short	0x0038
        /*0014*/ 	.byte	0x00, 0xf0, 0x21, 0x00


	//----- nvinfo : EIATTR_KPARAM_INFO
	.align		4
.L_9:
        /*0018*/ 	.byte	0x04, 0x17
        /*001a*/ 	.short	(.L_11 - .L_10)
.L_10:
        /*001c*/ 	.word	0x00000000
        /*0020*/ 	.short	0x0007
        /*0022*/ 	.short	0x0030
        /*0024*/ 	.byte	0x00, 0xf0, 0x21, 0x00


	//----- nvinfo : EIATTR_KPARAM_INFO
	.align		4
.L_11:
        /*0028*/ 	.byte	0x04, 0x17
        /*002a*/ 	.short	(.L_13 - .L_12)
.L_12:
        /*002c*/ 	.word	0x00000000
        /*0030*/ 	.short	0x0006
        /*0032*/ 	.short	0x0028
        /*0034*/ 	.byte	0x00, 0xf0, 0x21, 0x00


	//----- nvinfo : EIATTR_KPARAM_INFO
	.align		4
.L_13:
        /*0038*/ 	.byte	0x04, 0x17
        /*003a*/ 	.short	(.L_15 - .L_14)
.L_14:
        /*003c*/ 	.word	0x00000000
        /*0040*/ 	.short	0x0005
        /*0042*/ 	.short	0x0020
        /*0044*/ 	.byte	0x00, 0xf0, 0x21, 0x00


	//----- nvinfo : EIATTR_KPARAM_INFO
	.align		4
.L_15:
        /*0048*/ 	.byte	0x04, 0x17
        /*004a*/ 	.short	(.L_17 - .L_16)
.L_16:
        /*004c*/ 	.word	0x00000000
        /*0050*/ 	.short	0x0004
        /*0052*/ 	.short	0x0018
        /*0054*/ 	.byte	0x00, 0xf0, 0x11, 0x00


	//----- nvinfo : EIATTR_KPARAM_INFO
	.align		4
.L_17:
        /*0058*/ 	.byte	0x04, 0x17
        /*005a*/ 	.short	(.L_19 - .L_18)
.L_18:
        /*005c*/ 	.word	0x00000000
        /*0060*/ 	.short	0x0003
        /*0062*/ 	.short	0x0010
        /*0064*/ 	.byte	0x00, 0xf0, 0x21, 0x00


	//----- nvinfo : EIATTR_KPARAM_INFO
	.align		4
.L_19:
        /*0068*/ 	.byte	0x04, 0x17
        /*006a*/ 	.short	(.L_21 - .L_20)
.L_20:
        /*006c*/ 	.word	0x00000000
        /*0070*/ 	.short	0x0002
        /*0072*/ 	.short	0x0008
        /*0074*/ 	.byte	0x00, 0xf0, 0x21, 0x00


	//----- nvinfo : EIATTR_KPARAM_INFO
	.align		4
.L_21:
        /*0078*/ 	.byte	0x04, 0x17
        /*007a*/ 	.short	(.L_23 - .L_22)
.L_22:
        /*007c*/ 	.word	0x00000000
        /*0080*/ 	.short	0x0001
        /*0082*/ 	.short	0x0004
        /*0084*/ 	.byte	0x00, 0xf0, 0x11, 0x00


	//----- nvinfo : EIATTR_KPARAM_INFO
	.align		4
.L_23:
        /*0088*/ 	.byte	0x04, 0x17
        /*008a*/ 	.short	(.L_25 - .L_24)
.L_24:
        /*008c*/ 	.word	0x00000000
        /*0090*/ 	.short	0x0000
        /*0092*/ 	.short	0x0000
        /*0094*/ 	.byte	0x00, 0xf0, 0x11, 0x00


	//----- nvinfo : EIATTR_SPARSE_MMA_MASK
	.align		4
.L_25:
        /*0098*/ 	.byte	0x03, 0x50
        /*009a*/ 	.short	0x0000


	//----- nvinfo : EIATTR_MAXREG_COUNT
	.align		4
        /*009c*/ 	.byte	0x03, 0x1b
        /*009e*/ 	.short	0x00ff


	//----- nvinfo : EIATTR_NUM_BARRIERS
	.align		4
        /*00a0*/ 	.byte	0x02, 0x4c
        /*00a2*/ 	.byte	0x01
	.zero		1


	//----- nvinfo : EIATTR_MERCURY_ISA_VERSION
	.align		4
        /*00a4*/ 	.byte	0x03, 0x5f
        /*00a6*/ 	.short	0x0101


	//----- nvinfo : EIATTR_VRC_CTA_INIT_COUNT
	.align		4
        /*00a8*/ 	.byte	0x02, 0x4a
	.zero		1
	.zero		1


	//----- nvinfo : EIATTR_EXIT_INSTR_OFFSETS
	.align		4
        /*00ac*/ 	.byte	0x04, 0x1c
        /*00ae*/ 	.short	(.L_27 - .L_26)


	//   ....[0]....
.L_26:
        /*00b0*/ 	.word	0x00001dc0


	//----- nvinfo : EIATTR_CRS_STACK_SIZE
	.align		4
.L_27:
        /*00b4*/ 	.byte	0x04, 0x1e
        /*00b6*/ 	.short	(.L_29 - .L_28)
.L_28:
        /*00b8*/ 	.word	0x00000000


	//----- nvinfo : EIATTR_CBANK_PARAM_SIZE
	.align		4
.L_29:
        /*00bc*/ 	.byte	0x03, 0x19
        /*00be*/ 	.short	0x0040


	//----- nvinfo : EIATTR_PARAM_CBANK
	.align		4
        /*00c0*/ 	.byte	0x04, 0x0a
        /*00c2*/ 	.short	(.L_31 - .L_30)
	.align		4
.L_30:
        /*00c4*/ 	.word	index@(.nv.constant0._Z12pgain_kerneliilP5PointiPfS1_PiPb)
        /*00c8*/ 	.short	0x0380
        /*00ca*/ 	.short	0x0040


	//----- nvinfo : EIATTR_SW_WAR
	.align		4
.L_31:
        /*00cc*/ 	.byte	0x04, 0x36
        /*00ce*/ 	.short	(.L_33 - .L_32)
.L_32:
        /*00d0*/ 	.word	0x00000008
.L_33:


//--------------------- .nv.callgraph             --------------------------
	.section	.nv.callgraph,"",@"SHT_CUDA_CALLGRAPH"
	.align	4
	.sectionentsize	8
	.align		4
        /*0000*/ 	.word	0x00000000
	.align		4
        /*0004*/ 	.word	0xffffffff
	.align		4
        /*0008*/ 	.word	0x00000000
	.align		4
        /*000c*/ 	.word	0xfffffffe
	.align		4
        /*0010*/ 	.word	0x00000000
	.align		4
        /*0014*/ 	.word	0xfffffffd
	.align		4
        /*0018*/ 	.word	0x00000000
	.align		4
        /*001c*/ 	.word	0xfffffffc


//--------------------- .text._Z12pgain_kerneliilP5PointiPfS1_PiPb --------------------------
	.section	.text._Z12pgain_kerneliilP5PointiPfS1_PiPb,"ax",@progbits
	.align	128
        .global         _Z12pgain_kerneliilP5PointiPfS1_PiPb
        .type           _Z12pgain_kerneliilP5PointiPfS1_PiPb,@function
        .size           _Z12pgain_kerneliilP5PointiPfS1_PiPb,(.L_x_14 - _Z12pgain_kerneliilP5PointiPfS1_PiPb)
        .other          _Z12pgain_kerneliilP5PointiPfS1_PiPb,@"STO_CUDA_ENTRY STV_DEFAULT"
_Z12pgain_kerneliilP5PointiPfS1_PiPb:
.text._Z12pgain_kerneliilP5PointiPfS1_PiPb:
[----:B------:R-:W-:Y:S01]  /*0000*/  LDC R1, c[0x0][0x37c] ;  /* 0x0000df00ff017b82 */ /* 0x000fe20000000800 */
[----:B------:R-:W0:Y:S07]  /*0010*/  S2R R0, SR_TID.X ;  /* 0x0000000000007919 */ /* 0x000e2e0000002100 */
[----:B------:R-:W1:Y:S01]  /*0020*/  LDC R2, c[0x0][0x384] ;  /* 0x0000e100ff027b82 */ /* 0x000e620000000800 */
[----:B------:R-:W2:Y:S01]  /*0030*/  LDCU.64 UR8, c[0x0][0x358] ;  /* 0x00006b00ff0877ac */ /* 0x000ea20008000a00 */
[----:B------:R-:W-:Y:S01]  /*0040*/  BSSY.RECONVERGENT B0, `(.L_x_0) ;  /* 0x00000bd000007945 */ /* 0x000fe20003800200 */
[----:B-1----:R-:W-:-:S04]  /*0050*/  ISETP.GE.AND P0, PT, R2, 0x1, PT ;  /* 0x000000010200780c */ /* 0x002fc80003f06270 */
[----:B0-----:R-:W-:-:S13]  /*0060*/  ISETP.NE.OR P0, PT, R0, RZ, !P0 ;  /* 0x000000ff0000720c */ /* 0x001fda0004705670 */
[----:B--2---:R-:W-:Y:S05]  /*0070*/  @P0 BRA `(.L_x_1) ;  /* 0x0000000800e40947 */ /* 0x004fea0003800000 */
[----:B------:R-:W-:Y:S01]  /*0080*/  LOP3.LUT P0, R3, R2, 0x3, RZ, 0xc0, !PT ;  /* 0x0000000302037812 */ /* 0x000fe2000780c0ff */
[----:B------:R-:W-:-:S12]  /*0090*/  HFMA2 R7, -RZ, RZ, 0, 0 ;  /* 0x00000000ff077431 */ /* 0x000fd800000001ff */
[----:B------:R-:W-:Y:S05]  /*00a0*/  @!P0 BRA `(.L_x_2) ;  /* 0x00000000009c8947 */ /* 0x000fea0003800000 */
[----:B------:R-:W0:Y:S01]  /*00b0*/  LDC.64 R8, c[0x0][0x388] ;  /* 0x0000e200ff087b82 */ /* 0x000e220000000a00 */
[----:B------:R-:W-:Y:S01]  /*00c0*/  ISETP.NE.AND P0, PT, R3, 0x1, PT ;  /* 0x000000010300780c */ /* 0x000fe20003f05270 */
[----:B------:R-:W1:Y:S06]  /*00d0*/  LDCU UR5, c[0x0][0x380] ;  /* 0x00007000ff0577ac */ /* 0x000e6c0008000800 */
[----:B------:R-:W2:Y:S06]  /*00e0*/  LDC.64 R4, c[0x0][0x3a0] ;  /* 0x0000e800ff047b82 */ /* 0x000eac0000000a00 */
[----:B------:R-:W-:Y:S05]  /*00f0*/  @!P0 BRA `(.L_x_3) ;  /* 0x0000000000588947 */ /* 0x000fea0003800000 */
[----:B------:R-:W-:Y:S01]  /*0100*/  ISETP.NE.AND P0, PT, R3, 0x2, PT ;  /* 0x000000020300780c */ /* 0x000fe20003f05270 */
[----:B------:R-:W3:Y:S01]  /*0110*/  LDC.64 R14, c[0x0][0x388] ;  /* 0x0000e200ff0e7b82 */ /* 0x000ee20000000a00 */
[----:B------:R-:W4:Y:S07]  /*0120*/  LDCU UR4, c[0x0][0x380] ;  /* 0x00007000ff0477ac */ /* 0x000f2e0008000800 */
[----:B------:R-:W5:Y:S04]  /*0130*/  LDC.64 R12, c[0x0][0x3a0] ;  /* 0x0000e800ff0c7b82 */ /* 0x000f680000000a00 */
[----:B------:R-:W-:-:S04]  /*0140*/  @P0 MOV R7, 0x1 ;  /* 0x0000000100070802 */ /* 0x000fc80000000f00 */
[----:B------:R-:W-:-:S04]  /*0150*/  IADD3 R3, PT, PT, -R7, RZ, RZ ;  /* 0x000000ff07037210 */ /* 0x000fc80007ffe1ff */
[----:B----4-:R-:W-:-:S04]  /*0160*/  LOP3.LUT R3, R3, UR4, RZ, 0xc0, !PT ;  /* 0x0000000403037c12 */ /* 0x010fc8000f8ec0ff */
[----:B---3--:R-:W-:-:S04]  /*0170*/  IADD3 R6, P2, PT, R3, R14, RZ ;  /* 0x0000000e03067210 */ /* 0x008fc80007f5e0ff */
[----:B------:R-:W-:Y:S02]  /*0180*/  LEA.HI.X.SX32 R3, R3, R15, 0x1, P2 ;  /* 0x0000000f03037211 */ /* 0x000fe400010f0eff */
[-C--:B-----5:R-:W-:Y:S02]  /*0190*/  @P0 LEA R10, P1, R14, R12.reuse, 0x2 ;  /* 0x0000000c0e0a0211 */ /* 0x0a0fe400078210ff */
[----:B------:R-:W-:Y:S02]  /*01a0*/  LEA R12, P2, R6, R12, 0x2 ;  /* 0x0000000c060c7211 */ /* 0x000fe400078410ff */
[-C--:B------:R-:W-:Y:S02]  /*01b0*/  @P0 LEA.HI.X R11, R14, R13.reuse, R15, 0x2, P1 ;  /* 0x0000000d0e0b0211 */ /* 0x080fe400008f140f */
[----:B------:R-:W-:-:S03]  /*01c0*/  LEA.HI.X R13, R6, R13, R3, 0x2, P2 ;  /* 0x0000000d060d7211 */ /* 0x000fc600010f1403 */
[----:B------:R-:W3:Y:S04]  /*01d0*/  @P0 LDG.E R10, desc[UR8][R10.64] ;  /* 0x000000080a0a0981 */ /* 0x000ee8000c1e1900 */
[----:B------:R-:W4:Y:S01]  /*01e0*/  LDG.E R12, desc[UR8][R12.64] ;  /* 0x000000080c0c7981 */ /* 0x000f22000c1e1900 */
[----:B------:R-:W-:Y:S01]  /*01f0*/  MOV R3, 0x400 ;  /* 0x0000040000037802 */ /* 0x000fe20000000f00 */
[----:B------:R-:W5:Y:S03]  /*0200*/  S2R R6, SR_CgaCtaId ;  /* 0x0000000000067919 */ /* 0x000f660000008800 */
[----:B-----5:R-:W-:-:S04]  /*0210*/  LEA R3, R6, R3, 0x18 ;  /* 0x0000000306037211 */ /* 0x020fc800078ec0ff */
[C---:B------:R-:W-:Y:S02]  /*0220*/  LEA R15, R7.reuse, R3, 0x2 ;  /* 0x00000003070f7211 */ /* 0x040fe400078e10ff */
[----:B------:R-:W-:Y:S01]  /*0230*/  IADD3 R7, PT, PT, R7, 0x1, RZ ;  /* 0x0000000107077810 */ /* 0x000fe20007ffe0ff */
[----:B---3--:R3:W-:Y:S04]  /*0240*/  @P0 STS [R3], R10 ;  /* 0x0000000a03000388 */ /* 0x0087e80000000800 */
[----:B----4-:R3:W-:Y:S02]  /*0250*/  STS [R15], R12 ;  /* 0x0000000c0f007388 */ /* 0x0107e40000000800 */
.L_x_3:
[----:B-1-3--:R-:W-:-:S05]  /*0260*/  IMAD R3, R7, UR5, RZ ;  /* 0x0000000507037c24 */ /* 0x00afca000f8e02ff */
[----:B0-----:R-:W-:-:S04]  /*0270*/  IADD3 R8, P0, PT, R3, R8, RZ ;  /* 0x0000000803087210 */ /* 0x001fc80007f1e0ff */
[----:B------:R-:W-:Y:S02]  /*0280*/  LEA.HI.X.SX32 R9, R3, R9, 0x1, P0 ;  /* 0x0000000903097211 */ /* 0x000fe400000f0eff */
[----:B--2---:R-:W-:-:S04]  /*0290*/  LEA R4, P0, R8, R4, 0x2 ;  /* 0x0000000408047211 */ /* 0x004fc800078010ff */
[----:B------:R-:W-:-:S05]  /*02a0*/  LEA.HI.X R5, R8, R5, R9, 0x2, P0 ;  /* 0x0000000508057211 */ /* 0x000fca00000f1409 */
[----:B------:R-:W2:Y:S01]  /*02b0*/  LDG.E R4, desc[UR8][R4.64] ;  /* 0x0000000804047981 */ /* 0x000ea2000c1e1900 */
[----:B------:R-:W-:Y:S01]  /*02c0*/  MOV R3, 0x400 ;  /* 0x0000040000037802 */ /* 0x000fe20000000f00 */
[----:B------:R-:W0:Y:S03]  /*02d0*/  S2R R6, SR_CgaCtaId ;  /* 0x0000000000067919 */ /* 0x000e260000008800 */
[----:B0-----:R-:W-:-:S04]  /*02e0*/  LEA R6, R6, R3, 0x18 ;  /* 0x0000000306067211 */ /* 0x001fc800078ec0ff */
[C---:B------:R-:W-:Y:S02]  /*02f0*/  LEA R3, R7.reuse, R6, 0x2 ;  /* 0x0000000607037211 */ /* 0x040fe400078e10ff */
[----:B------:R-:W-:-:S03]  /*0300*/  IADD3 R7, PT, PT, R7, 0x1, RZ ;  /* 0x0000000107077810 */ /* 0x000fc60007ffe0ff */
[----:B--2---:R0:W-:Y:S04]  /*0310*/  STS [R3], R4 ;  /* 0x0000000403007388 */ /* 0x0041e80000000800 */
.L_x_2:
[----:B------:R-:W-:-:S13]  /*0320*/  ISETP.GE.U32.AND P0, PT, R2, 0x4, PT ;  /* 0x000000040200780c */ /* 0x000fda0003f06070 */
[----:B------:R-:W-:Y:S05]  /*0330*/  @!P0 BRA `(.L_x_1) ;  /* 0x0000000800348947 */ /* 0x000fea0003800000 */
[----:B------:R-:W1:Y:S01]  /*0340*/  S2R R6, SR_CgaCtaId ;  /* 0x0000000000067919 */ /* 0x000e620000008800 */
[----:B0-----:R-:W0:Y:S01]  /*0350*/  LDC R4, c[0x0][0x380] ;  /* 0x0000e000ff047b82 */ /* 0x001e220000000800 */
[----:B------:R-:W-:Y:S02]  /*0360*/  IADD3 R3, PT, PT, -R7, R2, RZ ;  /* 0x0000000207037210 */ /* 0x000fe40007ffe1ff */
[----:B------:R-:W-:Y:S02]  /*0370*/  PLOP3.LUT P0, PT, PT, PT, PT, 0x80, 0x8 ;  /* 0x000000000008781c */ /* 0x000fe40003f0f070 */
[----:B------:R-:W-:Y:S02]  /*0380*/  ISETP.GT.AND P1, PT, R3, 0xc, PT ;  /* 0x0000000c0300780c */ /* 0x000fe40003f24270 */
[----:B------:R-:W-:Y:S01]  /*0390*/  MOV R3, 0x400 ;  /* 0x0000040000037802 */ /* 0x000fe20000000f00 */
[----:B0-----:R-:W-:-:S03]  /*03a0*/  IMAD R13, R7, R4, RZ ;  /* 0x00000004070d7224 */ /* 0x001fc600078e02ff */
[----:B-1----:R-:W-:-:S04]  /*03b0*/  LEA R6, R6, R3, 0x18 ;  /* 0x0000000306067211 */ /* 0x002fc800078ec0ff */
[----:B------:R-:W-:-:S03]  /*03c0*/  LEA R5, R7, R6, 0x2 ;  /* 0x0000000607057211 */ /* 0x000fc600078e10ff */
[----:B------:R-:W-:Y:S05]  /*03d0*/  @!P1 BRA `(.L_x_4) ;  /* 0x0000000400209947 */ /* 0x000fea0003800000 */
[----:B------:R-:W-:Y:S02]  /*03e0*/  PLOP3.LUT P0, PT, PT, PT, PT, 0x8, 0x80 ;  /* 0x000000000080781c */ /* 0x000fe40003f0e170 */
[----:B------:R-:W-:-:S11]  /*03f0*/  IADD3 R6, PT, PT, R2, -0xc, RZ ;  /* 0xfffffff402067810 */ /* 0x000fd60007ffe0ff */
.L_x_5:
[----:B------:R-:W0:Y:S01]  /*0400*/  LDC.64 R8, c[0x0][0x388] ;  /* 0x0000e200ff087b82 */ /* 0x000e220000000a00 */
[----:B------:R-:W-:-:S04]  /*0410*/  LEA R11, R4, R13, 0x2 ;  /* 0x0000000d040b7211 */ /* 0x000fc800078e10ff */
[----:B------:R-:W-:-:S03]  /*0420*/  LEA R15, R4, R11, 0x2 ;  /* 0x0000000b040f7211 */ /* 0x000fc600078e10ff */
[----:B------:R-:W1:Y:S01]  /*0430*/  LDC.64 R20, c[0x0][0x3a0] ;  /* 0x0000e800ff147b82 */ /* 0x000e620000000a00 */
[----:B------:R-:W-:Y:S02]  /*0440*/  LEA R3, R4, R15, 0x2 ;  /* 0x0000000f04037211 */ /* 0x000fe400078e10ff */
[-C--:B0-----:R-:W-:Y:S02]  /*0450*/  IADD3 R10, P1, PT, R13, R8.reuse, RZ ;  /* 0x000000080d0a7210 */ /* 0x081fe40007f3e0ff */
[-C--:B------:R-:W-:Y:S02]  /*0460*/  IADD3 R12, P3, PT, R15, R8.reuse, RZ ;  /* 0x000000080f0c7210 */ /* 0x080fe40007f7e0ff */
[----:B------:R-:W-:Y:S02]  /*0470*/  LEA.HI.X.SX32 R14, R13, R9, 0x1, P1 ;  /* 0x000000090d0e7211 */ /* 0x000fe400008f0eff */
[----:B------:R-:W-:Y:S02]  /*0480*/  IADD3 R13, P2, PT, R11, R8, RZ ;  /* 0x000000080b0d7210 */ /* 0x000fe40007f5e0ff */
[----:B-1----:R-:W-:-:S02]  /*0490*/  LEA R16, P1, R10, R20, 0x2 ;  /* 0x000000140a107211 */ /* 0x002fc400078210ff */
[----:B------:R-:W-:Y:S02]  /*04a0*/  LEA.HI.X.SX32 R18, R11, R9, 0x1, P2 ;  /* 0x000000090b127211 */ /* 0x000fe400010f0eff */
[----:B------:R-:W-:Y:S02]  /*04b0*/  LEA.HI.X R17, R10, R21, R14, 0x2, P1 ;  /* 0x000000150a117211 */ /* 0x000fe400008f140e */
[----:B------:R-:W-:Y:S02]  /*04c0*/  LEA.HI.X.SX32 R15, R15, R9, 0x1, P3 ;  /* 0x000000090f0f7211 */ /* 0x000fe400018f0eff */
[-C--:B------:R-:W-:Y:S02]  /*04d0*/  LEA R14, P2, R12, R20.reuse, 0x2 ;  /* 0x000000140c0e7211 */ /* 0x080fe400078410ff */
[----:B------:R-:W-:Y:S02]  /*04e0*/  LEA R10, P1, R13, R20, 0x2 ;  /* 0x000000140d0a7211 */ /* 0x000fe400078210ff */
[----:B------:R-:W-:-:S02]  /*04f0*/  IADD3 R8, P4, PT, R3, R8, RZ ;  /* 0x0000000803087210 */ /* 0x000fc40007f9e0ff */
[-C--:B------:R-:W-:Y:S02]  /*0500*/  LEA.HI.X R15, R12, R21.reuse, R15, 0x2, P2 ;  /* 0x000000150c0f7211 */ /* 0x080fe400010f140f */
[----:B------:R-:W-:Y:S02]  /*0510*/  LEA.HI.X R11, R13, R21, R18, 0x2, P1 ;  /* 0x000000150d0b7211 */ /* 0x000fe400008f1412 */
[----:B------:R-:W-:Y:S02]  /*0520*/  LEA.HI.X.SX32 R9, R3, R9, 0x1, P4 ;  /* 0x0000000903097211 */ /* 0x000fe400020f0eff */
[----:B------:R-:W-:Y:S01]  /*0530*/  LEA R20, P3, R8, R20, 0x2 ;  /* 0x0000001408147211 */ /* 0x000fe200078610ff */
[----:B------:R-:W-:Y:S01]  /*0540*/  IMAD.WIDE R28, R4, 0x4, R16 ;  /* 0x00000004041c7825 */ /* 0x000fe200078e0210 */
[----:B------:R0:W2:Y:S02]  /*0550*/  LDG.E R26, desc[UR8][R14.64] ;  /* 0x000000080e1a7981 */ /* 0x0000a4000c1e1900 */
[----:B------:R-:W-:Y:S01]  /*0560*/  LEA.HI.X R21, R8, R21, R9, 0x2, P3 ;  /* 0x0000001508157211 */ /* 0x000fe200018f1409 */
[C---:B------:R-:W-:Y:S01]  /*0570*/  IMAD.WIDE R22, R4.reuse, 0x4, R14 ;  /* 0x0000000404167825 */ /* 0x040fe200078e020e */
[----:B------:R1:W3:Y:S03]  /*0580*/  LDG.E R12, desc[UR8][R28.64] ;  /* 0x000000081c0c7981 */ /* 0x0002e6000c1e1900 */
[C---:B------:R-:W-:Y:S01]  /*0590*/  IMAD.WIDE R18, R4.reuse, 0x4, R10 ;  /* 0x0000000404127825 */ /* 0x040fe200078e020a */
[----:B------:R4:W5:Y:S03]  /*05a0*/  LDG.E R8, desc[UR8][R16.64] ;  /* 0x0000000810087981 */ /* 0x000966000c1e1900 */
[C---:B0-----:R-:W-:Y:S01]  /*05b0*/  IMAD.WIDE R14, R4.reuse, 0x4, R22 ;  /* 0x00000004040e7825 */ /* 0x041fe200078e0216 */
[----:B------:R0:W5:Y:S03]  /*05c0*/  LDG.E R24, desc[UR8][R22.64] ;  /* 0x0000000816187981 */ /* 0x000166000c1e1900 */
[C---:B-1----:R-:W-:Y:S01]  /*05d0*/  IMAD.WIDE R28, R4.reuse, 0x4, R28 ;  /* 0x00000004041c7825 */ /* 0x042fe200078e021c */
[----:B------:R-:W5:Y:S03]  /*05e0*/  LDG.E R13, desc[UR8][R10.64] ;  /* 0x000000080a0d7981 */ /* 0x000f66000c1e1900 */
[C---:B----4-:R-:W-:Y:S01]  /*05f0*/  IMAD.WIDE R16, R4.reuse, 0x4, R18 ;  /* 0x0000000404107825 */ /* 0x050fe200078e0212 */
[----:B------:R-:W4:Y:S03]  /*0600*/  LDG.E R25, desc[UR8][R28.64] ;  /* 0x000000081c197981 */ /* 0x000f26000c1e1900 */
[C---:B0-----:R-:W-:Y:S01]  /*0610*/  IMAD.WIDE R22, R4.reuse, 0x4, R20 ;  /* 0x0000000404167825 */ /* 0x041fe200078e0214 */
[----:B------:R0:W4:Y:S04]  /*0620*/  LDG.E R9, desc[UR8][R16.64] ;  /* 0x0000000810097981 */ /* 0x000128000c1e1900 */
[----:B------:R1:W4:Y:S04]  /*0630*/  LDG.E R11, desc[UR8][R18.64] ;  /* 0x00000008120b7981 */ /* 0x000328000c1e1900 */
[----:B------:R-:W4:Y:S01]  /*0640*/  LDG.E R10, desc[UR8][R20.64] ;  /* 0x00000008140a7981 */ /* 0x000f22000c1e1900 */
[----:B0-----:R-:W-:-:S03]  /*0650*/  IMAD.WIDE R16, R4, 0x4, R16 ;  /* 0x0000000404107825 */ /* 0x001fc600078e0210 */
[----:B------:R0:W4:Y:S01]  /*0660*/  LDG.E R27, desc[UR8][R14.64] ;  /* 0x000000080e1b7981 */ /* 0x000122000c1e1900 */
[----:B-1----:R-:W-:-:S04]  /*0670*/  IMAD.WIDE R18, R4, 0x4, R28 ;  /* 0x0000000404127825 */ /* 0x002fc800078e021c */
[C---:B------:R-:W-:Y:S01]  /*0680*/  IMAD.WIDE R28, R4.reuse, 0x4, R22 ;  /* 0x00000004041c7825 */ /* 0x040fe200078e0216 */
[----:B------:R1:W4:Y:S03]  /*0690*/  LDG.E R20, desc[UR8][R16.64] ;  /* 0x0000000810147981 */ /* 0x000326000c1e1900 */
[C---:B0-----:R-:W-:Y:S01]  /*06a0*/  IMAD.WIDE R14, R4.reuse, 0x4, R14 ;  /* 0x00000004040e7825 */ /* 0x041fe200078e020e */
[----:B------:R-:W4:Y:S04]  /*06b0*/  LDG.E R18, desc[UR8][R18.64] ;  /* 0x0000000812127981 */ /* 0x000f28000c1e1900 */
[----:B------:R-:W4:Y:S01]  /*06c0*/  LDG.E R22, desc[UR8][R22.64] ;  /* 0x0000000816167981 */ /* 0x000f22000c1e1900 */
[----:B-1----:R-:W-:-:S03]  /*06d0*/  IMAD.WIDE R16, R4, 0x4, R28 ;  /* 0x0000000404107825 */ /* 0x002fc600078e021c */
[----:B------:R-:W4:Y:S04]  /*06e0*/  LDG.E R14, desc[UR8][R14.64] ;  /* 0x000000080e0e7981 */ /* 0x000f28000c1e1900 */
[----:B------:R-:W4:Y:S04]  /*06f0*/  LDG.E R28, desc[UR8][R28.64] ;  /* 0x000000081c1c7981 */ /* 0x000f28000c1e1900 */
[----:B------:R-:W4:Y:S01]  /*0700*/  LDG.E R21, desc[UR8][R16.64] ;  /* 0x0000000810157981 */ /* 0x000f22000c1e1900 */
[----:B------:R-:W-:-:S04]  /*0710*/  IADD3 R7, PT, PT, R7, 0x10, RZ ;  /* 0x0000001007077810 */ /* 0x000fc80007ffe0ff */
[----:B------:R-:W-:Y:S01]  /*0720*/  ISETP.GE.AND P1, PT, R7, R6, PT ;  /* 0x000000060700720c */ /* 0x000fe20003f26270 */
[----:B--2---:R-:W-:Y:S04]  /*0730*/  STS [R5+0x20], R26 ;  /* 0x0000201a05007388 */ /* 0x004fe80000000800 */
[----:B---3--:R-:W-:Y:S04]  /*0740*/  STS [R5+0x4], R12 ;  /* 0x0000040c05007388 */ /* 0x008fe80000000800 */
[----:B-----5:R-:W-:Y:S04]  /*0750*/  STS [R5], R8 ;  /* 0x0000000805007388 */ /* 0x020fe80000000800 */
[----:B------:R-:W-:Y:S04]  /*0760*/  STS [R5+0x24], R24 ;  /* 0x0000241805007388 */ /* 0x000fe80000000800 */
[----:B------:R0:W-:Y:S04]  /*0770*/  STS [R5+0x10], R13 ;  /* 0x0000100d05007388 */ /* 0x0001e80000000800 */
[----:B----4-:R-:W-:Y:S04]  /*0780*/  STS [R5+0x8], R25 ;  /* 0x0000081905007388 */ /* 0x010fe80000000800 */
[----:B------:R-:W-:Y:S01]  /*0790*/  STS [R5+0x18], R9 ;  /* 0x0000180905007388 */ /* 0x000fe20000000800 */
[----:B0-----:R-:W-:-:S03]  /*07a0*/  LEA R13, R4, R3, 0x2 ;  /* 0x00000003040d7211 */ /* 0x001fc600078e10ff */
[----:B------:R-:W-:Y:S04]  /*07b0*/  STS [R5+0x14], R11 ;  /* 0x0000140b05007388 */ /* 0x000fe80000000800 */
[----:B------:R-:W-:Y:S04]  /*07c0*/  STS [R5+0x30], R10 ;  /* 0x0000300a05007388 */ /* 0x000fe80000000800 */
[----:B------:R-:W-:Y:S04]  /*07d0*/  STS [R5+0x28], R27 ;  /* 0x0000281b05007388 */ /* 0x000fe80000000800 */
[----:B------:R-:W-:Y:S04]  /*07e0*/  STS [R5+0x1c], R20 ;  /* 0x00001c1405007388 */ /* 0x000fe80000000800 */
[----:B------:R-:W-:Y:S04]  /*07f0*/  STS [R5+0xc], R18 ;  /* 0x00000c1205007388 */ /* 0x000fe80000000800 */
[----:B------:R-:W-:Y:S04]  /*0800*/  STS [R5+0x34], R22 ;  /* 0x0000341605007388 */ /* 0x000fe80000000800 */
[----:B------:R-:W-:Y:S04]  /*0810*/  STS [R5+0x2c], R14 ;  /* 0x00002c0e05007388 */ /* 0x000fe80000000800 */
[----:B------:R-:W-:Y:S04]  /*0820*/  STS [R5+0x38], R28 ;  /* 0x0000381c05007388 */ /* 0x000fe80000000800 */
[----:B------:R0:W-:Y:S02]  /*0830*/  STS [R5+0x3c], R21 ;  /* 0x00003c1505007388 */ /* 0x0001e40000000800 */
[----:B0-----:R-:W-:Y:S01]  /*0840*/  VIADD R5, R5, 0x40 ;  /* 0x0000004005057836 */ /* 0x001fe20000000000 */
[----:B------:R-:W-:Y:S06]  /*0850*/  @!P1 BRA `(.L_x_5) ;  /* 0xfffffff800e89947 */ /* 0x000fec000383ffff */
.L_x_4:
[----:B------:R-:W-:-:S04]  /*0860*/  IADD3 R3, PT, PT, -R7, R2, RZ ;  /* 0x0000000207037210 */ /* 0x000fc80007ffe1ff */
[----:B------:R-:W-:-:S13]  /*0870*/  ISETP.GT.AND P1, PT, R3, 0x4, PT ;  /* 0x000000040300780c */ /* 0x000fda0003f24270 */
[----:B------:R-:W-:Y:S05]  /*0880*/  @!P1 BRA `(.L_x_6) ;  /* 0x0000000000949947 */ /* 0x000fea0003800000 */
[----:B------:R-:W0:Y:S01]  /*0890*/  LDC.64 R14, c[0x0][0x388] ;  /* 0x0000e200ff0e7b82 */ /* 0x000e220000000a00 */
[----:B------:R-:W-:-:S07]  /*08a0*/  LEA R3, R4, R13, 0x2 ;  /* 0x0000000d04037211 */ /* 0x000fce00078e10ff */
[----:B------:R-:W1:Y:S01]  /*08b0*/  LDC.64 R10, c[0x0][0x3a0] ;  /* 0x0000e800ff0a7b82 */ /* 0x000e620000000a00 */
[-C--:B0-----:R-:W-:Y:S02]  /*08c0*/  IADD3 R6, P1, PT, R3, R14.reuse, RZ ;  /* 0x0000000e03067210 */ /* 0x081fe40007f3e0ff */
[----:B------:R-:W-:Y:S02]  /*08d0*/  IADD3 R12, P0, PT, R13, R14, RZ ;  /* 0x0000000e0d0c7210 */ /* 0x000fe40007f1e0ff */
[-C--:B------:R-:W-:Y:S02]  /*08e0*/  LEA.HI.X.SX32 R9, R3, R15.reuse, 0x1, P1 ;  /* 0x0000000f03097211 */ /* 0x080fe400008f0eff */
[----:B------:R-:W-:Y:S02]  /*08f0*/  LEA.HI.X.SX32 R13, R13, R15, 0x1, P0 ;  /* 0x0000000f0d0d7211 */ /* 0x000fe400000f0eff */
[-C--:B-1----:R-:W-:Y:S02]  /*0900*/  LEA R8, P1, R6, R10.reuse, 0x2 ;  /* 0x0000000a06087211 */ /* 0x082fe400078210ff */
[----:B------:R-:W-:-:S02]  /*0910*/  LEA R10, P0, R12, R10, 0x2 ;  /* 0x0000000a0c0a7211 */ /* 0x000fc400078010ff */
[-C--:B------:R-:W-:Y:S02]  /*0920*/  LEA.HI.X R9, R6, R11.reuse, R9, 0x2, P1 ;  /* 0x0000000b06097211 */ /* 0x080fe400008f1409 */
[----:B------:R-:W-:Y:S01]  /*0930*/  LEA.HI.X R11, R12, R11, R13, 0x2, P0 ;  /* 0x0000000b0c0b7211 */ /* 0x000fe200000f140d */
[C---:B------:R-:W-:Y:S02]  /*0940*/  IMAD.WIDE R22, R4.reuse, 0x4, R8 ;  /* 0x0000000404167825 */ /* 0x040fe400078e0208 */
[----:B------:R-:W2:Y:S02]  /*0950*/  LDG.E R8, desc[UR8][R8.64] ;  /* 0x0000000808087981 */ /* 0x000ea4000c1e1900 */
[C---:B------:R-:W-:Y:S02]  /*0960*/  IMAD.WIDE R14, R4.reuse, 0x4, R10 ;  /* 0x00000004040e7825 */ /* 0x040fe400078e020a */
[----:B------:R-:W3:Y:S02]  /*0970*/  LDG.E R10, desc[UR8][R10.64] ;  /* 0x000000080a0a7981 */ /* 0x000ee4000c1e1900 */
[----:B------:R-:W-:-:S02]  /*0980*/  IMAD.WIDE R20, R4, 0x4, R22 ;  /* 0x0000000404147825 */ /* 0x000fc400078e0216 */
[----:B------:R-:W4:Y:S02]  /*0990*/  LDG.E R22, desc[UR8][R22.64] ;  /* 0x0000000816167981 */ /* 0x000f24000c1e1900 */
[C---:B------:R-:W-:Y:S02]  /*09a0*/  IMAD.WIDE R12, R4.reuse, 0x4, R14 ;  /* 0x00000004040c7825 */ /* 0x040fe400078e020e */
[----:B------:R-:W5:Y:S02]  /*09b0*/  LDG.E R14, desc[UR8][R14.64] ;  /* 0x000000080e0e7981 */ /* 0x000f64000c1e1900 */
[C---:B------:R-:W-:Y:S02]  /*09c0*/  IMAD.WIDE R16, R4.reuse, 0x4, R20 ;  /* 0x0000000404107825 */ /* 0x040fe400078e0214 */
[----:B------:R-:W5:Y:S02]  /*09d0*/  LDG.E R20, desc[UR8][R20.64] ;  /* 0x0000000814147981 */ /* 0x000f64000c1e1900 */
[----:B------:R-:W-:-:S02]  /*09e0*/  IMAD.WIDE R18, R4, 0x4, R12 ;  /* 0x0000000404127825 */ /* 0x000fc400078e020c */
[----:B------:R-:W5:Y:S04]  /*09f0*/  LDG.E R16, desc[UR8][R16.64] ;  /* 0x0000000810107981 */ /* 0x000f68000c1e1900 */
[----:B------:R0:W5:Y:S04]  /*0a00*/  LDG.E R12, desc[UR8][R12.64] ;  /* 0x000000080c0c7981 */ /* 0x000168000c1e1900 */
[----:B------:R-:W5:Y:S01]  /*0a10*/  LDG.E R18, desc[UR8][R18.64] ;  /* 0x0000000812127981 */ /* 0x000f62000c1e1900 */
[----:B------:R-:W-:Y:S02]  /*0a20*/  PLOP3.LUT P0, PT, PT, PT, PT, 0x8, 0x80 ;  /* 0x000000000080781c */ /* 0x000fe40003f0e170 */
[----:B------:R-:W-:-:S02]  /*0a30*/  IADD3 R7, PT, PT, R7, 0x8, RZ ;  /* 0x0000000807077810 */ /* 0x000fc40007ffe0ff */
[----:B0-----:R-:W-:Y:S01]  /*0a40*/  LEA R13, R4, R3, 0x2 ;  /* 0x00000003040d7211 */ /* 0x001fe200078e10ff */
[----:B--2---:R-:W-:Y:S04]  /*0a50*/  STS [R5+0x10], R8 ;  /* 0x0000100805007388 */ /* 0x004fe80000000800 */
[----:B---3--:R-:W-:Y:S04]  /*0a60*/  STS [R5], R10 ;  /* 0x0000000a05007388 */ /* 0x008fe80000000800 */
[----:B----4-:R-:W-:Y:S04]  /*0a70*/  STS [R5+0x14], R22 ;  /* 0x0000141605007388 */ /* 0x010fe80000000800 */
[----:B-----5:R-:W-:Y:S04]  /*0a80*/  STS [R5+0x4], R14 ;  /* 0x0000040e05007388 */ /* 0x020fe80000000800 */
[----:B------:R-:W-:Y:S04]  /*0a90*/  STS [R5+0x18], R20 ;  /* 0x0000181405007388 */ /* 0x000fe80000000800 */
[----:B------:R-:W-:Y:S04]  /*0aa0*/  STS [R5+0x1c], R16 ;  /* 0x00001c1005007388 */ /* 0x000fe80000000800 */
[----:B------:R-:W-:Y:S04]  /*0ab0*/  STS [R5+0x8], R12 ;  /* 0x0000080c05007388 */ /* 0x000fe80000000800 */
[----:B------:R0:W-:Y:S02]  /*0ac0*/  STS [R5+0xc], R18 ;  /* 0x00000c1205007388 */ /* 0x0001e40000000800 */
[----:B0-----:R-:W-:-:S07]  /*0ad0*/  IADD3 R5, PT, PT, R5, 0x20, RZ ;  /* 0x0000002005057810 */ /* 0x001fce0007ffe0ff */
.L_x_6:
[----:B------:R-:W-:-:S13]  /*0ae0*/  ISETP.LT.OR P0, PT, R7, R2, P0 ;  /* 0x000000020700720c */ /* 0x000fda0000701670 */
[----:B------:R-:W-:Y:S05]  /*0af0*/  @!P0 BRA `(.L_x_1) ;  /* 0x0000000000448947 */ /* 0x000fea0003800000 */
[----:B------:R-:W0:Y:S08]  /*0b00*/  LDC.64 R6, c[0x0][0x388] ;  /* 0x0000e200ff067b82 */ /* 0x000e300000000a00 */
[----:B------:R-:W1:Y:S01]  /*0b10*/  LDC.64 R10, c[0x0][0x3a0] ;  /* 0x0000e800ff0a7b82 */ /* 0x000e620000000a00 */
[----:B0-----:R-:W-:-:S04]  /*0b20*/  IADD3 R3, P0, PT, R13, R6, RZ ;  /* 0x000000060d037210 */ /* 0x001fc80007f1e0ff */
[----:B------:R-:W-:Y:S02]  /*0b30*/  LEA.HI.X.SX32 R8, R13, R7, 0x1, P0 ;  /* 0x000000070d087211 */ /* 0x000fe400000f0eff */
[----:B-1----:R-:W-:-:S04]  /*0b40*/  LEA R6, P0, R3, R10, 0x2 ;  /* 0x0000000a03067211 */ /* 0x002fc800078010ff */
[----:B------:R-:W-:-:S03]  /*0b50*/  LEA.HI.X R7, R3, R11, R8, 0x2, P0 ;  /* 0x0000000b03077211 */ /* 0x000fc600000f1408 */
[C---:B------:R-:W-:Y:S02]  /*0b60*/  IMAD.WIDE R8, R4.reuse, 0x4, R6 ;  /* 0x0000000404087825 */ /* 0x040fe400078e0206 */
[----:B------:R-:W2:Y:S02]  /*0b70*/  LDG.E R6, desc[UR8][R6.64] ;  /* 0x0000000806067981 */ /* 0x000ea4000c1e1900 */
[C---:B------:R-:W-:Y:S02]  /*0b80*/  IMAD.WIDE R10, R4.reuse, 0x4, R8 ;  /* 0x00000004040a7825 */ /* 0x040fe400078e0208 */
[----:B------:R-:W3:Y:S02]  /*0b90*/  LDG.E R8, desc[UR8][R8.64] ;  /* 0x0000000808087981 */ /* 0x000ee4000c1e1900 */
[----:B------:R-:W-:Y:S02]  /*0ba0*/  IMAD.WIDE R12, R4, 0x4, R10 ;  /* 0x00000004040c7825 */ /* 0x000fe400078e020a */
[----:B------:R-:W4:Y:S04]  /*0bb0*/  LDG.E R10, desc[UR8][R10.64] ;  /* 0x000000080a0a7981 */ /* 0x000f28000c1e1900 */
[----:B------:R-:W5:Y:S04]  /*0bc0*/  LDG.E R12, desc[UR8][R12.64] ;  /* 0x000000080c0c7981 */ /* 0x000f68000c1e1900 */
[----:B--2---:R1:W-:Y:S04]  /*0bd0*/  STS [R5], R6 ;  /* 0x0000000605007388 */ /* 0x0043e80000000800 */
[----:B---3--:R1:W-:Y:S04]  /*0be0*/  STS [R5+0x4], R8 ;  /* 0x0000040805007388 */ /* 0x0083e80000000800 */
[----:B----4-:R1:W-:Y:S04]  /*0bf0*/  STS [R5+0x8], R10 ;  /* 0x0000080a05007388 */ /* 0x0103e80000000800 */
[----:B-----5:R1:W-:Y:S02]  /*0c00*/  STS [R5+0xc], R12 ;  /* 0x00000c0c05007388 */ /* 0x0203e40000000800 */
.L_x_1:
[----:B------:R-:W-:Y:S05]  /*0c10*/  BSYNC.RECONVERGENT B0 ;  /* 0x0000000000007941 */ /* 0x000fea0003800200 */
.L_x_0:
[----:B------:R-:W-:Y:S01]  /*0c20*/  BAR.SYNC.DEFER_BLOCKING 0x0 ;  /* 0x0000000000007b1d */ /* 0x000fe20000010000 */
[----:B------:R-:W-:Y:S01]  /*0c30*/  ISETP.GT.AND P0, PT, R2, RZ, PT ;  /* 0x000000ff0200720c */ /* 0x000fe20003f04270 */
[----:B------:R-:W-:-:S12]  /*0c40*/  HFMA2 R18, -RZ, RZ, 0, 0 ;  /* 0x00000000ff127431 */ /* 0x000fd800000001ff */
[----:B------:R-:W-:Y:S05]  /*0c50*/  @!P0 BRA `(.L_x_7) ;  /* 0x0000000c00b88947 */ /* 0x000fea0003800000 */
[----:B0-----:R-:W-:Y:S02]  /*0c60*/  LOP3.LUT P0, R3, R2, 0x3, RZ, 0xc0, !PT ;  /* 0x0000000302037812 */ /* 0x001fe4000780c0ff */
[----:B------:R-:W-:Y:S02]  /*0c70*/  MOV R18, RZ ;  /* 0x000000ff00127202 */ /* 0x000fe40000000f00 */
[----:B------:R-:W-:-:S09]  /*0c80*/  MOV R9, RZ ;  /* 0x000000ff00097202 */ /* 0x000fd20000000f00 */
[----:B------:R-:W-:Y:S05]  /*0c90*/  @!P0 BRA `(.L_x_8) ;  /* 0x0000000000d48947 */ /* 0x000fea0003800000 */
[----:B------:R-:W-:Y:S01]  /*0ca0*/  ISETP.NE.AND P0, PT, R3, 0x1, PT ;  /* 0x000000010300780c */ /* 0x000fe20003f05270 */
[----:B------:R-:W0:Y:S08]  /*0cb0*/  S2UR UR5, SR_CTAID.Y ;  /* 0x00000000000579c3 */ /* 0x000e300000002600 */
[----:B------:R-:W2:Y:S04]  /*0cc0*/  S2UR UR6, SR_CTAID.X ;  /* 0x00000000000679c3 */ /* 0x000ea80000002500 */
[----:B------:R-:W-:Y:S05]  /*0cd0*/  @!P0 BRA `(.L_x_9) ;  /* 0x0000000000808947 */ /* 0x000fea0003800000 */
[----:B------:R-:W-:Y:S01]  /*0ce0*/  ISETP.NE.AND P0, PT, R3, 0x2, PT ;  /* 0x000000020300780c */ /* 0x000fe20003f05270 */
[----:B------:R-:W3:Y:S01]  /*0cf0*/  S2R R7, SR_CTAID.Y ;  /* 0x0000000000077919 */ /* 0x000ee20000002600 */
[----:B-1----:R-:W1:Y:S01]  /*0d00*/  LDC.64 R4, c[0x0][0x3a0] ;  /* 0x0000e800ff047b82 */ /* 0x002e620000000a00 */
[----:B------:R-:W4:Y:S01]  /*0d10*/  LDCU UR7, c[0x0][0x380] ;  /* 0x00007000ff0777ac */ /* 0x000f220008000800 */
[----:B------:R-:W3:Y:S09]  /*0d20*/  S2R R8, SR_CTAID.X ;  /* 0x0000000000087919 */ /* 0x000ef20000002500 */
[----:B------:R-:W3:Y:S01]  /*0d30*/  @P0 LDC R6, c[0x0][0x370] ;  /* 0x0000dc00ff060b82 */ /* 0x000ee20000000800 */
[----:B------:R-:W-:-:S07]  /*0d40*/  @P0 MOV R9, 0x1 ;  /* 0x0000000100090802 */ /* 0x000fce0000000f00 */
[----:B------:R-:W5:Y:S08]  /*0d50*/  @P0 LDC R10, c[0x0][0x360] ;  /* 0x0000d800ff0a0b82 */ /* 0x000f700000000800 */
[----:B------:R-:W0:Y:S01]  /*0d60*/  LDC R11, c[0x0][0x370] ;  /* 0x0000dc00ff0b7b82 */ /* 0x000e220000000800 */
[----:B------:R-:W2:Y:S01]  /*0d70*/  LDCU UR4, c[0x0][0x360] ;  /* 0x00006c00ff0477ac */ /* 0x000ea20008000800 */
[----:B---3--:R-:W-:-:S04]  /*0d80*/  @P0 IMAD R3, R7, R6, R8 ;  /* 0x0000000607030224 */ /* 0x008fc800078e0208 */
[----:B-----5:R-:W-:Y:S02]  /*0d90*/  @P0 IMAD R3, R3, R10, R0 ;  /* 0x0000000a03030224 */ /* 0x020fe400078e0200 */
[----:B0-----:R-:W-:Y:S01]  /*0da0*/  IMAD R7, R7, R11, R8 ;  /* 0x0000000b07077224 */ /* 0x001fe200078e0208 */
[----:B------:R-:W-:-:S03]  /*0db0*/  IADD3 R8, PT, PT, -R9, RZ, RZ ;  /* 0x000000ff09087210 */ /* 0x000fc60007ffe1ff */
[----:B--2---:R-:W-:Y:S01]  /*0dc0*/  IMAD R11, R7, UR4, R0 ;  /* 0x00000004070b7c24 */ /* 0x004fe2000f8e0200 */
[----:B----4-:R-:W-:Y:S01]  /*0dd0*/  LOP3.LUT R8, R8, UR7, RZ, 0xc0, !PT ;  /* 0x0000000708087c12 */ /* 0x010fe2000f8ec0ff */
[----:B-1----:R-:W-:-:S04]  /*0de0*/  @P0 IMAD.WIDE R6, R3, 0x4, R4 ;  /* 0x0000000403060825 */ /* 0x002fc800078e0204 */
[----:B------:R-:W-:Y:S02]  /*0df0*/  IMAD.IADD R11, R8, 0x1, R11 ;  /* 0x00000001080b7824 */ /* 0x000fe400078e020b */
[----:B------:R-:W2:Y:S02]  /*0e00*/  @P0 LDG.E R6, desc[UR8][R6.64] ;  /* 0x0000000806060981 */ /* 0x000ea4000c1e1900 */
[----:B------:R-:W-:-:S06]  /*0e10*/  IMAD.WIDE R4, R11, 0x4, R4 ;  /* 0x000000040b047825 */ /* 0x000fcc00078e0204 */
[----:B------:R-:W3:Y:S01]  /*0e20*/  LDG.E R5, desc[UR8][R4.64] ;  /* 0x0000000804057981 */ /* 0x000ee2000c1e1900 */
[----:B------:R-:W-:Y:S01]  /*0e30*/  MOV R3, 0x400 ;  /* 0x0000040000037802 */ /* 0x000fe20000000f00 */
[----:B------:R-:W0:Y:S03]  /*0e40*/  S2R R8, SR_CgaCtaId ;  /* 0x0000000000087919 */ /* 0x000e260000008800 */
[----:B0-----:R-:W-:-:S04]  /*0e50*/  LEA R10, R8, R3, 0x18 ;  /* 0x00000003080a7211 */ /* 0x001fc800078ec0ff */
[C---:B------:R-:W-:Y:S01]  /*0e60*/  LEA R8, R9.reuse, R10, 0x2 ;  /* 0x0000000a09087211 */ /* 0x040fe200078e10ff */
[----:B------:R-:W2:Y:S01]  /*0e70*/  @P0 LDS R3, [R10] ;  /* 0x000000000a030984 */ /* 0x000ea20000000800 */
[----:B------:R-:W-:-:S04]  /*0e80*/  IADD3 R9, PT, PT, R9, 0x1, RZ ;  /* 0x0000000109097810 */ /* 0x000fc80007ffe0ff */
[----:B------:R-:W3:Y:S01]  /*0e90*/  LDS R8, [R8] ;  /* 0x0000000008087984 */ /* 0x000ee20000000800 */
[----:B--2---:R-:W-:-:S04]  /*0ea0*/  @P0 FADD R3, -R3, R6 ;  /* 0x0000000603030221 */ /* 0x004fc80000000100 */
[----:B------:R-:W-:Y:S01]  /*0eb0*/  @P0 FFMA R18, R3, R3, RZ ;  /* 0x0000000303120223 */ /* 0x000fe200000000ff */
[----:B---3--:R-:W-:-:S04]  /*0ec0*/  FADD R3, -R8, R5 ;  /* 0x0000000508037221 */ /* 0x008fc80000000100 */
[----:B------:R-:W-:-:S07]  /*0ed0*/  FFMA R18, R3, R3, R18 ;  /* 0x0000000303127223 */ /* 0x000fce0000000012 */
.L_x_9:
[----:B------:R-:W0:Y:S01]  /*0ee0*/  LDCU UR4, c[0x0][0x370] ;  /* 0x00006e00ff0477ac */ /* 0x000e220008000800 */
[----:B------:R-:W3:Y:S01]  /*0ef0*/  LDC R3, c[0x0][0x360] ;  /* 0x0000d800ff037b82 */ /* 0x000ee20000000800 */
[----:B------:R-:W4:Y:S07]  /*0f00*/  LDCU UR7, c[0x0][0x380] ;  /* 0x00007000ff0777ac */ /* 0x000f2e0008000800 */
[----:B-1----:R-:W1:Y:S01]  /*0f10*/  LDC.64 R4, c[0x0][0x3a0] ;  /* 0x0000e800ff047b82 */ /* 0x002e620000000a00 */
[----:B0-2---:R-:W-:-:S06]  /*0f20*/  UIMAD UR4, UR5, UR4, UR6 ;  /* 0x00000004050472a4 */ /* 0x005fcc000f8e0206 */
[----:B---3--:R-:W-:-:S04]  /*0f30*/  IMAD R6, R3, UR4, R0 ;  /* 0x0000000403067c24 */ /* 0x008fc8000f8e0200 */
[----:B----4-:R-:W-:-:S04]  /*0f40*/  IMAD R3, R9, UR7, R6 ;  /* 0x0000000709037c24 */ /* 0x010fc8000f8e0206 */
[----:B-1----:R-:W-:-:S06]  /*0f50*/  IMAD.WIDE R4, R3, 0x4, R4 ;  /* 0x0000000403047825 */ /* 0x002fcc00078e0204 */
[----:B------:R-:W2:Y:S01]  /*0f60*/  LDG.E R4, desc[UR8][R4.64] ;  /* 0x0000000804047981 */ /* 0x000ea2000c1e1900 */
[----:B------:R-:W-:Y:S01]  /*0f70*/  MOV R3, 0x400 ;  /* 0x0000040000037802 */ /* 0x000fe20000000f00 */
[----:B------:R-:W0:Y:S03]  /*0f80*/  S2R R6, SR_CgaCtaId ;  /* 0x0000000000067919 */ /* 0x000e260000008800 */
[----:B0-----:R-:W-:-:S04]  /*0f90*/  LEA R6, R6, R3, 0x18 ;  /* 0x0000000306067211 */ /* 0x001fc800078ec0ff */
[C---:B------:R-:W-:Y:S02]  /*0fa0*/  LEA R6, R9.reuse, R6, 0x2 ;  /* 0x0000000609067211 */ /* 0x040fe400078e10ff */
[----:B------:R-:W-:-:S03]  /*0fb0*/  IADD3 R9, PT, PT, R9, 0x1, RZ ;  /* 0x0000000109097810 */ /* 0x000fc60007ffe0ff */
[----:B------:R-:W2:Y:S02]  /*0fc0*/  LDS R3, [R6] ;  /* 0x0000000006037984 */ /* 0x000ea40000000800 */
[----:B--2---:R-:W-:-:S04]  /*0fd0*/  FADD R3, -R3, R4 ;  /* 0x0000000403037221 */ /* 0x004fc80000000100 */
[----:B------:R-:W-:-:S07]  /*0fe0*/  FFMA R18, R3, R3, R18 ;  /* 0x0000000303127223 */ /* 0x000fce0000000012 */
.L_x_8:
[----:B------:R-:W-:-:S13]  /*0ff0*/  ISETP.GE.U32.AND P0, PT, R2, 0x4, PT ;  /* 0x000000040200780c */ /* 0x000fda0003f06070 */
[----:B------:R-:W-:Y:S05]  /*1000*/  @!P0 BRA `(.L_x_7) ;  /* 0x0000000800cc8947 */ /* 0x000fea0003800000 */
[----:B------:R-:W0:Y:S01]  /*1010*/  S2R R4, SR_CgaCtaId ;  /* 0x0000000000047919 */ /* 0x000e220000008800 */
[----:B------:R-:W-:Y:S01]  /*1020*/  S2UR UR5, SR_CTAID.Y ;  /* 0x00000000000579c3 */ /* 0x000fe20000002600 */
[----:B------:R-:W2:Y:S01]  /*1030*/  LDCU UR4, c[0x0][0x370] ;  /* 0x00006e00ff0477ac */ /* 0x000ea20008000800 */
[----:B-1----:R-:W-:Y:S02]  /*1040*/  IADD3 R5, PT, PT, -R9, R2, RZ ;  /* 0x0000000209057210 */ /* 0x002fe40007ffe1ff */
[----:B------:R-:W-:Y:S02]  /*1050*/  MOV R3, 0x400 ;  /* 0x0000040000037802 */ /* 0x000fe40000000f00 */
[----:B------:R-:W-:Y:S02]  /*1060*/  ISETP.GT.AND P1, PT, R5, 0xc, PT ;  /* 0x0000000c0500780c */ /* 0x000fe40003f24270 */
[----:B------:R-:W2:Y:S01]  /*1070*/  S2UR UR6, SR_CTAID.X ;  /* 0x00000000000679c3 */ /* 0x000ea20000002500 */
[----:B------:R-:W-:-:S07]  /*1080*/  PLOP3.LUT P0, PT, PT, PT, PT, 0x80, 0x8 ;  /* 0x000000000008781c */ /* 0x000fce0003f0f070 */
[----:B------:R-:W1:Y:S08]  /*1090*/  LDC R11, c[0x0][0x360] ;  /* 0x0000d800ff0b7b82 */ /* 0x000e700000000800 */
[----:B------:R-:W3:Y:S01]  /*10a0*/  LDC R6, c[0x0][0x380] ;  /* 0x0000e000ff067b82 */ /* 0x000ee20000000800 */
[----:B0-----:R-:W-:Y:S01]  /*10b0*/  LEA R4, R4, R3, 0x18 ;  /* 0x0000000304047211 */ /* 0x001fe200078ec0ff */
[----:B--2---:R-:W-:-:S03]  /*10c0*/  UIMAD UR4, UR5, UR4, UR6 ;  /* 0x00000004050472a4 */ /* 0x004fc6000f8e0206 */
[----:B------:R-:W-:-:S03]  /*10d0*/  LEA R5, R9, R4, 0x2 ;  /* 0x0000000409057211 */ /* 0x000fc600078e10ff */
[----:B-1----:R-:W-:-:S04]  /*10e0*/  IMAD R11, R11, UR4, R0 ;  /* 0x000000040b0b7c24 */ /* 0x002fc8000f8e0200 */
[----:B---3--:R-:W-:Y:S01]  /*10f0*/  IMAD R11, R9, R6, R11 ;  /* 0x00000006090b7224 */ /* 0x008fe200078e020b */
[----:B------:R-:W-:Y:S06]  /*1100*/  @!P1 BRA `(.L_x_10) ;  /* 0x00000004006c9947 */ /* 0x000fec0003800000 */
[----:B------:R-:W0:Y:S01]  /*1110*/  LDC.64 R12, c[0x0][0x3a0] ;  /* 0x0000e800ff0c7b82 */ /* 0x000e220000000a00 */
[----:B------:R-:W-:Y:S02]  /*1120*/  PLOP3.LUT P0, PT, PT, PT, PT, 0x8, 0x80 ;  /* 0x000000000080781c */ /* 0x000fe40003f0e170 */
[----:B------:R-:W-:-:S11]  /*1130*/  IADD3 R7, PT, PT, R2, -0xc, RZ ;  /* 0xfffffff402077810 */ /* 0x000fd60007ffe0ff */
.L_x_11:
[----:B0-----:R-:W-:Y:S01]  /*1140*/  IMAD.WIDE R16, R11, 0x4, R12 ;  /* 0x000000040b107825 */ /* 0x001fe200078e020c */
[C---:B------:R-:W-:Y:S01]  /*1150*/  LEA R3, R6.reuse, R11, 0x2 ;  /* 0x0000000b06037211 */ /* 0x040fe200078e10ff */
[----:B------:R-:W0:Y:S04]  /*1160*/  LDS R23, [R5] ;  /* 0x0000000005177984 */ /* 0x000e280000000800 */
[----:B------:R-:W0:Y:S01]  /*1170*/  LDG.E R22, desc[UR8][R16.64] ;  /* 0x0000000810167981 */ /* 0x000e22000c1e1900 */
[----:B------:R-:W-:-:S05]  /*1180*/  IMAD.WIDE R20, R6, 0x4, R16 ;  /* 0x0000000406147825 */ /* 0x000fca00078e0210 */
[----:B------:R1:W2:Y:S02]  /*1190*/  LDG.E R4, desc[UR8][R20.64] ;  /* 0x0000000814047981 */ /* 0x0002a4000c1e1900 */
[----:B-1----:R-:W-:-:S05]  /*11a0*/  IMAD.WIDE R20, R6, 0x4, R20 ;  /* 0x0000000406147825 */ /* 0x002fca00078e0214 */
[----:B------:R-:W3:Y:S01]  /*11b0*/  LDG.E R28, desc[UR8][R20.64] ;  /* 0x00000008141c7981 */ /* 0x000ee2000c1e1900 */
[----:B------:R-:W-:-:S05]  /*11c0*/  IMAD.WIDE R24, R6, 0x4, R20 ;  /* 0x0000000406187825 */ /* 0x000fca00078e0214 */
[----:B------:R-:W4:Y:S01]  /*11d0*/  LDG.E R19, desc[UR8][R24.64] ;  /* 0x0000000818137981 */ /* 0x000f22000c1e1900 */
[----:B------:R-:W-:-:S05]  /*11e0*/  IMAD.WIDE R14, R3, 0x4, R12 ;  /* 0x00000004030e7825 */ /* 0x000fca00078e020c */
[----:B------:R1:W5:Y:S02]  /*11f0*/  LDG.E R25, desc[UR8][R14.64] ;  /* 0x000000080e197981 */ /* 0x000364000c1e1900 */
[----:B-1----:R-:W-:-:S05]  /*1200*/  IMAD.WIDE R14, R6, 0x4, R14 ;  /* 0x00000004060e7825 */ /* 0x002fca00078e020e */
[----:B------:R-:W4:Y:S01]  /*1210*/  LDG.E R8, desc[UR8][R14.64] ;  /* 0x000000080e087981 */ /* 0x000f22000c1e1900 */
[----:B------:R-:W-:-:S05]  /*1220*/  IMAD.WIDE R16, R6, 0x4, R14 ;  /* 0x0000000406107825 */ /* 0x000fca00078e020e */
[----:B------:R-:W4:Y:S01]  /*1230*/  LDG.E R26, desc[UR8][R16.64] ;  /* 0x00000008101a7981 */ /* 0x000f22000c1e1900 */
[C---:B------:R-:W-:Y:S01]  /*1240*/  IMAD.WIDE R10, R6.reuse, 0x4, R16 ;  /* 0x00000004060a7825 */ /* 0x040fe200078e0210 */
[----:B------:R-:W-:-:S04]  /*1250*/  LEA R3, R6, R3, 0x2 ;  /* 0x0000000306037211 */ /* 0x000fc800078e10ff */
[----:B------:R1:W4:Y:S01]  /*1260*/  LDG.E R24, desc[UR8][R10.64] ;  /* 0x000000080a187981 */ /* 0x000322000c1e1900 */
[----:B------:R-:W-:-:S03]  /*1270*/  IMAD.WIDE R20, R3, 0x4, R12 ;  /* 0x0000000403147825 */ /* 0x000fc600078e020c */
[----:B-1----:R-:W2:Y:S04]  /*1280*/  LDS R11, [R5+0x4] ;  /* 0x00000400050b7984 */ /* 0x002ea80000000800 */
[----:B------:R1:W4:Y:S01]  /*1290*/  LDG.E R10, desc[UR8][R20.64] ;  /* 0x00000008140a7981 */ /* 0x000322000c1e1900 */
[C---:B------:R-:W-:Y:S01]  /*12a0*/  LEA R3, R6.reuse, R3, 0x2 ;  /* 0x0000000306037211 */ /* 0x040fe200078e10ff */
[----:B-1----:R-:W-:-:S05]  /*12b0*/  IMAD.WIDE R20, R6, 0x4, R20 ;  /* 0x0000000406147825 */ /* 0x002fca00078e0214 */
[----:B------:R1:W4:Y:S01]  /*12c0*/  LDG.E R27, desc[UR8][R20.64] ;  /* 0x00000008141b7981 */ /* 0x000322000c1e1900 */
[----:B------:R-:W-:-:S04]  /*12d0*/  IMAD.WIDE R14, R6, 0x4, R20 ;  /* 0x00000004060e7825 */ /* 0x000fc800078e0214 */
[C---:B------:R-:W-:Y:S02]  /*12e0*/  IMAD.WIDE R16, R6.reuse, 0x4, R14 ;  /* 0x0000000406107825 */ /* 0x040fe400078e020e */
[----:B------:R0:W4:Y:S02]  /*12f0*/  LDG.E R14, desc[UR8][R14.64] ;  /* 0x000000080e0e7981 */ /* 0x000124000c1e1900 */
[----:B-1----:R-:W-:Y:S02]  /*1300*/  IMAD.WIDE R20, R3, 0x4, R12 ;  /* 0x0000000403147825 */ /* 0x002fe400078e020c */
[----:B------:R2:W4:Y:S04]  /*1310*/  LDG.E R16, desc[UR8][R16.64] ;  /* 0x0000000810107981 */ /* 0x000528000c1e1900 */
[----:B------:R-:W4:Y:S01]  /*1320*/  LDG.E R29, desc[UR8][R20.64] ;  /* 0x00000008141d7981 */ /* 0x000f22000c1e1900 */
[----:B0-----:R-:W-:Y:S01]  /*1330*/  FADD R15, -R23, R22 ;  /* 0x00000016170f7221 */ /* 0x001fe20000000100 */
[----:B------:R-:W-:-:S04]  /*1340*/  IMAD.WIDE R22, R6, 0x4, R20 ;  /* 0x0000000406167825 */ /* 0x000fc800078e0214 */
[----:B------:R-:W-:Y:S02]  /*1350*/  FFMA R18, R15, R15, R18 ;  /* 0x0000000f0f127223 */ /* 0x000fe40000000012 */
[----:B------:R0:W4:Y:S01]  /*1360*/  LDG.E R15, desc[UR8][R22.64] ;  /* 0x00000008160f7981 */ /* 0x000122000c1e1900 */
[----:B--2---:R-:W-:Y:S01]  /*1370*/  FADD R17, -R11, R4 ;  /* 0x000000040b117221 */ /* 0x004fe20000000100 */
[----:B0-----:R-:W-:-:S05]  /*1380*/  IMAD.WIDE R22, R6, 0x4, R22 ;  /* 0x0000000406167825 */ /* 0x001fca00078e0216 */
[----:B------:R-:W2:Y:S01]  /*1390*/  LDG.E R4, desc[UR8][R22.64] ;  /* 0x0000000816047981 */ /* 0x000ea2000c1e1900 */
[----:B------:R-:W-:-:S05]  /*13a0*/  IMAD.WIDE R20, R6, 0x4, R22 ;  /* 0x0000000406147825 */ /* 0x000fca00078e0216 */
[----:B------:R0:W2:Y:S01]  /*13b0*/  LDG.E R11, desc[UR8][R20.64] ;  /* 0x00000008140b7981 */ /* 0x0000a2000c1e1900 */
[----:B------:R-:W-:-:S03]  /*13c0*/  FFMA R18, R17, R17, R18 ;  /* 0x0000001111127223 */ /* 0x000fc60000000012 */
[----:B------:R-:W3:Y:S04]  /*13d0*/  LDS R17, [R5+0x8] ;  /* 0x0000080005117984 */ /* 0x000ee80000000800 */
[----:B0-----:R-:W5:Y:S04]  /*13e0*/  LDS R20, [R5+0x10] ;  /* 0x0000100005147984 */ /* 0x001f680000000800 */
[----:B------:R-:W-:Y:S01]  /*13f0*/  LDS R21, [R5+0x1c] ;  /* 0x00001c0005157984 */ /* 0x000fe20000000800 */
[----:B---3--:R-:W-:-:S03]  /*1400*/  FADD R17, -R17, R28 ;  /* 0x0000001c11117221 */ /* 0x008fc60000000100 */
[----:B------:R-:W4:Y:S01]  /*1410*/  LDS R28, [R5+0xc] ;  /* 0x00000c00051c7984 */ /* 0x000f220000000800 */
[----:B------:R-:W-:-:S03]  /*1420*/  FFMA R17, R17, R17, R18 ;  /* 0x0000001111117223 */ /* 0x000fc60000000012 */
[----:B------:R-:W0:Y:S01]  /*1430*/  LDS R18, [R5+0x14] ;  /* 0x0000140005127984 */ /* 0x000e220000000800 */
[----:B-----5:R-:W-:Y:S01]  /*1440*/  FADD R20, -R20, R25 ;  /* 0x0000001914147221 */ /* 0x020fe20000000100 */
[----:B----4-:R-:W-:Y:S02]  /*1450*/  FADD R28, -R28, R19 ;  /* 0x000000131c1c7221 */ /* 0x010fe40000000100 */
[----:B------:R-:W1:Y:S02]  /*1460*/  LDS R19, [R5+0x18] ;  /* 0x0000180005137984 */ /* 0x000e640000000800 */
[----:B------:R-:W-:-:S04]  /*1470*/  FFMA R17, R28, R28, R17 ;  /* 0x0000001c1c117223 */ /* 0x000fc80000000011 */
[----:B------:R-:W-:Y:S02]  /*1480*/  FFMA R20, R20, R20, R17 ;  /* 0x0000001414147223 */ /* 0x000fe40000000011 */
[----:B------:R-:W3:Y:S01]  /*1490*/  LDS R17, [R5+0x20] ;  /* 0x0000200005117984 */ /* 0x000ee20000000800 */
[----:B0-----:R-:W-:-:S03]  /*14a0*/  FADD R23, -R18, R8 ;  /* 0x0000000812177221 */ /* 0x001fc60000000100 */
[----:B------:R-:W0:Y:S01]  /*14b0*/  LDS R8, [R5+0x24] ;  /* 0x0000240005087984 */ /* 0x000e220000000800 */
[----:B------:R-:W-:-:S03]  /*14c0*/  FFMA R20, R23, R23, R20 ;  /* 0x0000001717147223 */ /* 0x000fc60000000014 */
[----:B------:R-:W4:Y:S04]  /*14d0*/  LDS R23, [R5+0x28] ;  /* 0x0000280005177984 */ /* 0x000f280000000800 */
[----:B------:R-:W5:Y:S01]  /*14e0*/  LDS R18, [R5+0x30] ;  /* 0x0000300005127984 */ /* 0x000f620000000800 */
[----:B------:R-:W-:-:S03]  /*14f0*/  FADD R24, -R21, R24 ;  /* 0x0000001815187221 */ /* 0x000fc60000000100 */
[----:B------:R-:W-:Y:S01]  /*1500*/  LDS R21, [R5+0x38] ;  /* 0x0000380005157984 */ /* 0x000fe20000000800 */
[----:B-1----:R-:W-:-:S03]  /*1510*/  FADD R25, -R19, R26 ;  /* 0x0000001a13197221 */ /* 0x002fc60000000100 */
[----:B------:R-:W1:Y:S01]  /*1520*/  LDS R19, [R5+0x2c] ;  /* 0x00002c0005137984 */ /* 0x000e620000000800 */
[----:B------:R-:W-:-:S03]  /*1530*/  FFMA R25, R25, R25, R20 ;  /* 0x0000001919197223 */ /* 0x000fc60000000014 */
[----:B------:R-:W1:Y:S01]  /*1540*/  LDS R20, [R5+0x34] ;  /* 0x0000340005147984 */ /* 0x000e620000000800 */
[----:B---3--:R-:W-:-:S03]  /*1550*/  FADD R22, -R17, R10 ;  /* 0x0000000a11167221 */ /* 0x008fc60000000100 */
[----:B------:R3:W2:Y:S01]  /*1560*/  LDS R10, [R5+0x3c] ;  /* 0x00003c00050a7984 */ /* 0x0006a20000000800 */
[----:B------:R-:W-:Y:S01]  /*1570*/  FFMA R25, R24, R24, R25 ;  /* 0x0000001818197223 */ /* 0x000fe20000000019 */
[----:B0-----:R-:W-:-:S03]  /*1580*/  FADD R8, -R8, R27 ;  /* 0x0000001b08087221 */ /* 0x001fc60000000100 */
[----:B------:R-:W-:Y:S01]  /*1590*/  FFMA R25, R22, R22, R25 ;  /* 0x0000001616197223 */ /* 0x000fe20000000019 */
[----:B----4-:R-:W-:-:S03]  /*15a0*/  FADD R14, -R23, R14 ;  /* 0x0000000e170e7221 */ /* 0x010fc60000000100 */
[----:B------:R-:W-:Y:S01]  /*15b0*/  FFMA R25, R8, R8, R25 ;  /* 0x0000000808197223 */ /* 0x000fe20000000019 */
[----:B------:R-:W-:-:S03]  /*15c0*/  VIADD R9, R9, 0x10 ;  /* 0x0000001009097836 */ /* 0x000fc60000000000 */
[----:B------:R-:W-:Y:S01]  /*15d0*/  FFMA R25, R14, R14, R25 ;  /* 0x0000000e0e197223 */ /* 0x000fe20000000019 */
[----:B-----5:R-:W-:Y:S01]  /*15e0*/  FADD R18, -R18, R29 ;  /* 0x0000001d12127221 */ /* 0x020fe20000000100 */
[----:B------:R-:W-:Y:S01]  /*15f0*/  ISETP.GE.AND P1, PT, R9, R7, PT ;  /* 0x000000070900720c */ /* 0x000fe20003f26270 */
[----:B-1----:R-:W-:-:S04]  /*1600*/  FADD R16, -R19, R16 ;  /* 0x0000001013107221 */ /* 0x002fc80000000100 */
[----:B------:R-:W-:-:S04]  /*1610*/  FFMA R25, R16, R16, R25 ;  /* 0x0000001010197223 */ /* 0x000fc80000000019 */
[----:B------:R-:W-:Y:S01]  /*1620*/  FFMA R25, R18, R18, R25 ;  /* 0x0000001212197223 */ /* 0x000fe20000000019 */
[----:B---3--:R-:W-:Y:S01]  /*1630*/  IADD3 R5, PT, PT, R5, 0x40, RZ ;  /* 0x0000004005057810 */ /* 0x008fe20007ffe0ff */
[----:B------:R-:W-:-:S04]  /*1640*/  FADD R20, -R20, R15 ;  /* 0x0000000f14147221 */ /* 0x000fc80000000100 */
[----:B------:R-:W-:Y:S01]  /*1650*/  FFMA R25, R20, R20, R25 ;  /* 0x0000001414197223 */ /* 0x000fe20000000019 */
[----:B--2---:R-:W-:-:S04]  /*1660*/  FADD R4, -R21, R4 ;  /* 0x0000000415047221 */ /* 0x004fc80000000100 */
[----:B------:R-:W-:Y:S01]  /*1670*/  FFMA R25, R4, R4, R25 ;  /* 0x0000000404197223 */ /* 0x000fe20000000019 */
[----:B------:R-:W-:Y:S01]  /*1680*/  FADD R10, -R10, R11 ;  /* 0x0000000b0a0a7221 */ /* 0x000fe20000000100 */
[----:B------:R-:W-:-:S03]  /*1690*/  LEA R11, R6, R3, 0x2 ;  /* 0x00000003060b7211 */ /* 0x000fc600078e10ff */
[----:B------:R-:W-:Y:S01]  /*16a0*/  FFMA R18, R10, R10, R25 ;  /* 0x0000000a0a127223 */ /* 0x000fe20000000019 */
[----:B------:R-:W-:Y:S06]  /*16b0*/  @!P1 BRA `(.L_x_11) ;  /* 0xfffffff800a09947 */ /* 0x000fec000383ffff */
.L_x_10:
[----:B------:R-:W-:-:S04]  /*16c0*/  IADD3 R3, PT, PT, -R9, R2, RZ ;  /* 0x0000000209037210 */ /* 0x000fc80007ffe1ff */
[----:B------:R-:W-:-:S13]  /*16d0*/  ISETP.GT.AND P1, PT, R3, 0x4, PT ;  /* 0x000000040300780c */ /* 0x000fda0003f24270 */
[----:B------:R-:W-:Y:S05]  /*16e0*/  @!P1 BRA `(.L_x_12) ;  /* 0x0000000000b89947 */ /* 0x000fea0003800000 */
[----:B------:R-:W0:Y:S01]  /*16f0*/  LDC.64 R16, c[0x0][0x3a0] ;  /* 0x0000e800ff107b82 */ /* 0x000e220000000a00 */
[----:B------:R-:W-:Y:S01]  /*1700*/  LEA R7, R6, R11, 0x2 ;  /* 0x0000000b06077211 */ /* 0x000fe200078e10ff */
[----:B------:R-:W-:Y:S04]  /*1710*/  LDS R27, [R5+0x4] ;  /* 0x00000400051b7984 */ /* 0x000fe80000000800 */
[----:B------:R-:W-:Y:S01]  /*1720*/  LDS R29, [R5+0x8] ;  /* 0x00000800051d7984 */ /* 0x000fe20000000800 */
[----:B0-----:R-:W-:-:S05]  /*1730*/  IMAD.WIDE R14, R11, 0x4, R16 ;  /* 0x000000040b0e7825 */ /* 0x001fca00078e0210 */
[----:B------:R-:W2:Y:S01]  /*1740*/  LDG.E R3, desc[UR8][R14.64] ;  /* 0x000000080e037981 */ /* 0x000ea2000c1e1900 */
[----:B------:R-:W-:-:S04]  /*1750*/  IMAD.WIDE R20, R6, 0x4, R14 ;  /* 0x0000000406147825 */ /* 0x000fc800078e020e */
[----:B------:R-:W-:Y:S01]  /*1760*/  IMAD.WIDE R16, R7, 0x4, R16 ;  /* 0x0000000407107825 */ /* 0x000fe200078e0210 */
[----:B------:R0:W3:Y:S03]  /*1770*/  LDG.E R8, desc[UR8][R20.64] ;  /* 0x0000000814087981 */ /* 0x0000e6000c1e1900 */
[----:B------:R-:W-:-:S05]  /*1780*/  IMAD.WIDE R22, R6, 0x4, R20 ;  /* 0x0000000406167825 */ /* 0x000fca00078e0214 */
[----:B------:R1:W4:Y:S01]  /*1790*/  LDG.E R4, desc[UR8][R22.64] ;  /* 0x0000000816047981 */ /* 0x000322000c1e1900 */
[----:B------:R-:W-:-:S03]  /*17a0*/  IMAD.WIDE R24, R6, 0x4, R22 ;  /* 0x0000000406187825 */ /* 0x000fc600078e0216 */
[----:B0-----:R-:W2:Y:S01]  /*17b0*/  LDS R20, [R5] ;  /* 0x0000000005147984 */ /* 0x001ea20000000800 */
[----:B------:R-:W-:-:S03]  /*17c0*/  IMAD.WIDE R10, R6, 0x4, R16 ;  /* 0x00000004060a7825 */ /* 0x000fc600078e0210 */
[----:B------:R-:W5:Y:S01]  /*17d0*/  LDG.E R19, desc[UR8][R24.64] ;  /* 0x0000000818137981 */ /* 0x000f62000c1e1900 */
[----:B------:R-:W-:-:S03]  /*17e0*/  IMAD.WIDE R12, R6, 0x4, R10 ;  /* 0x00000004060c7825 */ /* 0x000fc600078e020a */
[----:B------:R0:W5:Y:S04]  /*17f0*/  LDG.E R16, desc[UR8][R16.64] ;  /* 0x0000000810107981 */ /* 0x000168000c1e1900 */
[----:B------:R0:W5:Y:S01]  /*1800*/  LDG.E R10, desc[UR8][R10.64] ;  /* 0x000000080a0a7981 */ /* 0x000162000c1e1900 */
[----:B------:R-:W-:-:S03]  /*1810*/  IMAD.WIDE R14, R6, 0x4, R12 ;  /* 0x00000004060e7825 */ /* 0x000fc600078e020c */
[----:B------:R-:W5:Y:S04]  /*1820*/  LDG.E R12, desc[UR8][R12.64] ;  /* 0x000000080c0c7981 */ /* 0x000f68000c1e1900 */
[----:B------:R-:W5:Y:S04]  /*1830*/  LDG.E R14, desc[UR8][R14.64] ;  /* 0x000000080e0e7981 */ /* 0x000f68000c1e1900 */
[----:B-1----:R-:W5:Y:S04]  /*1840*/  LDS R22, [R5+0xc] ;  /* 0x00000c0005167984 */ /* 0x002f680000000800 */
[----:B------:R-:W1:Y:S04]  /*1850*/  LDS R23, [R5+0x10] ;  /* 0x0000100005177984 */ /* 0x000e680000000800 */
[----:B------:R-:W1:Y:S04]  /*1860*/  LDS R21, [R5+0x14] ;  /* 0x0000140005157984 */ /* 0x000e680000000800 */
[----:B0-----:R-:W0:Y:S04]  /*1870*/  LDS R17, [R5+0x18] ;  /* 0x0000180005117984 */ /* 0x001e280000000800 */
[----:B------:R1:W0:Y:S01]  /*1880*/  LDS R11, [R5+0x1c] ;  /* 0x00001c00050b7984 */ /* 0x0002220000000800 */
[----:B------:R-:W-:-:S02]  /*1890*/  PLOP3.LUT P0, PT, PT, PT, PT, 0x8, 0x80 ;  /* 0x000000000080781c */ /* 0x000fc40003f0e170 */
[----:B------:R-:W-:Y:S02]  /*18a0*/  IADD3 R9, PT, PT, R9, 0x8, RZ ;  /* 0x0000000809097810 */ /* 0x000fe40007ffe0ff */
[----:B-1----:R-:W-:Y:S01]  /*18b0*/  IADD3 R5, PT, PT, R5, 0x20, RZ ;  /* 0x0000002005057810 */ /* 0x002fe20007ffe0ff */
[----:B--2---:R-:W-:-:S04]  /*18c0*/  FADD R3, -R20, R3 ;  /* 0x0000000314037221 */ /* 0x004fc80000000100 */
[----:B------:R-:W-:Y:S01]  /*18d0*/  FFMA R3, R3, R3, R18 ;  /* 0x0000000303037223 */ /* 0x000fe20000000012 */
[----:B---3--:R-:W-:-:S04]  /*18e0*/  FADD R8, -R27, R8 ;  /* 0x000000081b087221 */ /* 0x008fc80000000100 */
[----:B------:R-:W-:Y:S01]  /*18f0*/  FFMA R3, R8, R8, R3 ;  /* 0x0000000808037223 */ /* 0x000fe20000000003 */
[----:B----4-:R-:W-:-:S04]  /*1900*/  FADD R4, -R29, R4 ;  /* 0x000000041d047221 */ /* 0x010fc80000000100 */
[----:B------:R-:W-:Y:S01]  /*1910*/  FFMA R3, R4, R4, R3 ;  /* 0x0000000404037223 */ /* 0x000fe20000000003 */
[----:B-----5:R-:W-:Y:S01]  /*1920*/  FADD R22, -R22, R19 ;  /* 0x0000001316167221 */ /* 0x020fe20000000100 */
[----:B------:R-:W-:-:S03]  /*1930*/  FADD R16, -R23, R16 ;  /* 0x0000001017107221 */ /* 0x000fc60000000100 */
[----:B------:R-:W-:Y:S01]  /*1940*/  FFMA R3, R22, R22, R3 ;  /* 0x0000001616037223 */ /* 0x000fe20000000003 */
[----:B------:R-:W-:-:S03]  /*1950*/  FADD R10, -R21, R10 ;  /* 0x0000000a150a7221 */ /* 0x000fc60000000100 */
[----:B------:R-:W-:Y:S01]  /*1960*/  FFMA R3, R16, R16, R3 ;  /* 0x0000001010037223 */ /* 0x000fe20000000003 */
[----:B0-----:R-:W-:-:S03]  /*1970*/  FADD R12, -R17, R12 ;  /* 0x0000000c110c7221 */ /* 0x001fc60000000100 */
[----:B------:R-:W-:Y:S01]  /*1980*/  FFMA R3, R10, R10, R3 ;  /* 0x0000000a0a037223 */ /* 0x000fe20000000003 */
[----:B------:R-:W-:-:S03]  /*1990*/  FADD R14, -R11, R14 ;  /* 0x0000000e0b0e7221 */ /* 0x000fc60000000100 */
[----:B------:R-:W-:Y:S01]  /*19a0*/  FFMA R3, R12, R12, R3 ;  /* 0x0000000c0c037223 */ /* 0x000fe20000000003 */
[----:B------:R-:W-:-:S03]  /*19b0*/  LEA R11, R6, R7, 0x2 ;  /* 0x00000007060b7211 */ /* 0x000fc600078e10ff */
[----:B------:R-:W-:-:S07]  /*19c0*/  FFMA R18, R14, R14, R3 ;  /* 0x0000000e0e127223 */ /* 0x000fce0000000003 */
.L_x_12:
[----:B------:R-:W-:-:S13]  /*19d0*/  ISETP.LT.OR P0, PT, R9, R2, P0 ;  /* 0x000000020900720c */ /* 0x000fda0000701670 */
[----:B------:R-:W-:Y:S05]  /*19e0*/  @!P0 BRA `(.L_x_7) ;  /* 0x0000000000548947 */ /* 0x000fea0003800000 */
[----:B------:R-:W0:Y:S01]  /*19f0*/  LDC.64 R2, c[0x0][0x3a0] ;  /* 0x0000e800ff027b82 */ /* 0x000e220000000a00 */
[----:B------:R-:W1:Y:S04]  /*1a00*/  LDS R4, [R5] ;  /* 0x0000000005047984 */ /* 0x000e680000000800 */
[----:B------:R-:W2:Y:S04]  /*1a10*/  LDS R12, [R5+0x4] ;  /* 0x00000400050c7984 */ /* 0x000ea80000000800 */
[----:B------:R-:W3:Y:S04]  /*1a20*/  LDS R14, [R5+0x8] ;  /* 0x00000800050e7984 */ /* 0x000ee80000000800 */
[----:B------:R-:W4:Y:S01]  /*1a30*/  LDS R16, [R5+0xc] ;  /* 0x00000c0005107984 */ /* 0x000f220000000800 */
[----:B0-----:R-:W-:-:S04]  /*1a40*/  IMAD.WIDE R2, R11, 0x4, R2 ;  /* 0x000000040b027825 */ /* 0x001fc800078e0202 */
[C---:B------:R-:W-:Y:S02]  /*1a50*/  IMAD.WIDE R8, R6.reuse, 0x4, R2 ;  /* 0x0000000406087825 */ /* 0x040fe400078e0202 */
[----:B------:R-:W1:Y:S02]  /*1a60*/  LDG.E R3, desc[UR8][R2.64] ;  /* 0x0000000802037981 */ /* 0x000e64000c1e1900 */
[C---:B------:R-:W-:Y:S02]  /*1a70*/  IMAD.WIDE R10, R6.reuse, 0x4, R8 ;  /* 0x00000004060a7825 */ /* 0x040fe400078e0208 */
[----:B------:R-:W2:Y:S02]  /*1a80*/  LDG.E R9, desc[UR8][R8.64] ;  /* 0x0000000808097981 */ /* 0x000ea4000c1e1900 */
[----:B------:R-:W-:Y:S02]  /*1a90*/  IMAD.WIDE R6, R6, 0x4, R10 ;  /* 0x0000000406067825 */ /* 0x000fe400078e020a */
[----:B------:R-:W3:Y:S04]  /*1aa0*/  LDG.E R15, desc[UR8][R10.64] ;  /* 0x000000080a0f7981 */ /* 0x000ee8000c1e1900 */
[----:B------:R-:W4:Y:S01]  /*1ab0*/  LDG.E R7, desc[UR8][R6.64] ;  /* 0x0000000806077981 */ /* 0x000f22000c1e1900 */
[----:B-1----:R-:W-:-:S04]  /*1ac0*/  FADD R13, -R4, R3 ;  /* 0x00000003040d7221 */ /* 0x002fc80000000100 */
[----:B------:R-:W-:Y:S01]  /*1ad0*/  FFMA R13, R13, R13, R18 ;  /* 0x0000000d0d0d7223 */ /* 0x000fe20000000012 */
[----:B--2---:R-:W-:-:S04]  /*1ae0*/  FADD R12, -R12, R9 ;  /* 0x000000090c0c7221 */ /* 0x004fc80000000100 */
[----:B------:R-:W-:Y:S01]  /*1af0*/  FFMA R13, R12, R12, R13 ;  /* 0x0000000c0c0d7223 */ /* 0x000fe2000000000d */
[----:B---3--:R-:W-:-:S04]  /*1b00*/  FADD R14, -R14, R15 ;  /* 0x0000000f0e0e7221 */ /* 0x008fc80000000100 */
[----:B------:R-:W-:Y:S01]  /*1b10*/  FFMA R13, R14, R14, R13 ;  /* 0x0000000e0e0d7223 */ /* 0x000fe2000000000d */
[----:B----4-:R-:W-:-:S04]  /*1b20*/  FADD R16, -R16, R7 ;  /* 0x0000000710107221 */ /* 0x010fc80000000100 */
[----:B------:R-:W-:-:S07]  /*1b30*/  FFMA R18, R16, R16, R13 ;  /* 0x0000001010127223 */ /* 0x000fce000000000d */
.L_x_7:
[----:B------:R-:W-:Y:S01]  /*1b40*/  S2UR UR5, SR_CTAID.Y ;  /* 0x00000000000579c3 */ /* 0x000fe20000002600 */
[----:B------:R-:W2:Y:S07]  /*1b50*/  LDCU UR4, c[0x0][0x370] ;  /* 0x00006e00ff0477ac */ /* 0x000eae0008000800 */
[----:B------:R-:W2:Y:S08]  /*1b60*/  S2UR UR6, SR_CTAID.X ;  /* 0x00000000000679c3 */ /* 0x000eb00000002500 */
[----:B------:R-:W3:Y:S08]  /*1b70*/  LDC R7, c[0x0][0x360] ;  /* 0x0000d800ff077b82 */ /* 0x000ef00000000800 */
[----:B0-----:R-:W0:Y:S01]  /*1b80*/  LDC.64 R2, c[0x0][0x390] ;  /* 0x0000e400ff027b82 */ /* 0x001e220000000a00 */
[----:B--2---:R-:W-:Y:S01]  /*1b90*/  UIMAD UR4, UR5, UR4, UR6 ;  /* 0x00000004050472a4 */ /* 0x004fe2000f8e0206 */
[----:B------:R-:W2:Y:S05]  /*1ba0*/  LDCU.64 UR6, c[0x0][0x3a8] ;  /* 0x00007500ff0677ac */ /* 0x000eaa0008000a00 */
[----:B---3--:R-:W-:-:S05]  /*1bb0*/  IMAD R7, R7, UR4, R0 ;  /* 0x0000000407077c24 */ /* 0x008fca000f8e0200 */
[----:B------:R-:W3:Y:S01]  /*1bc0*/  LDCU UR4, c[0x0][0x398] ;  /* 0x00007300ff0477ac */ /* 0x000ee20008000800 */
[----:B0-----:R-:W-:-:S05]  /*1bd0*/  IMAD.WIDE R2, R7, 0x20, R2 ;  /* 0x0000002007027825 */ /* 0x001fca00078e0202 */
[----:B-1----:R-:W4:Y:S04]  /*1be0*/  LDG.E R5, desc[UR8][R2.64] ;  /* 0x0000000802057981 */ /* 0x002f28000c1e1900 */
[----:B------:R-:W5:Y:S01]  /*1bf0*/  LDG.E R0, desc[UR8][R2.64+0x18] ;  /* 0x0000180802007981 */ /* 0x000f62000c1e1900 */
[----:B----4-:R-:W-:-:S05]  /*1c00*/  FMUL R9, R5, R18 ;  /* 0x0000001205097220 */ /* 0x010fca0000400000 */
[----:B-----5:R-:W-:-:S13]  /*1c10*/  FSETP.GEU.AND P0, PT, R9, R0, PT ;  /* 0x000000000900720b */ /* 0x020fda0003f0e000 */
[----:B------:R-:W4:Y:S01]  /*1c20*/  @P0 LDG.E R5, desc[UR8][R2.64+0x10] ;  /* 0x0000100802050981 */ /* 0x000f22000c1e1900 */
[----:B------:R-:W0:Y:S08]  /*1c30*/  @P0 LDC.64 R10, c[0x0][0x3b0] ;  /* 0x0000ec00ff0a0b82 */ /* 0x000e300000000a00 */
[----:B------:R-:W1:Y:S01]  /*1c40*/  @!P0 LDC.64 R12, c[0x0][0x3b8] ;  /* 0x0000ee00ff0c8b82 */ /* 0x000e620000000a00 */
[----:B----4-:R-:W-:-:S02]  /*1c50*/  @P0 SHF.R.S32.HI R6, RZ, 0x1f, R5 ;  /* 0x0000001fff060819 */ /* 0x010fc40000011405 */
[----:B0-----:R-:W-:-:S04]  /*1c60*/  @P0 LEA R4, P1, R5, R10, 0x2 ;  /* 0x0000000a05040211 */ /* 0x001fc800078210ff */
[----:B------:R-:W-:-:S05]  /*1c70*/  @P0 LEA.HI.X R5, R5, R11, R6, 0x2, P1 ;  /* 0x0000000b05050211 */ /* 0x000fca00008f1406 */
[----:B------:R-:W4:Y:S01]  /*1c80*/  @P0 LDG.E R8, desc[UR8][R4.64] ;  /* 0x0000000804080981 */ /* 0x000f22000c1e1900 */
[----:B---3--:R-:W-:Y:S01]  /*1c90*/  UIADD3 UR4, UPT, UPT, UR4, 0x1, URZ ;  /* 0x0000000104047890 */ /* 0x008fe2000fffe0ff */
[----:B-1----:R-:W-:Y:S02]  /*1ca0*/  @!P0 IADD3 R6, P1, PT, R7, R12, RZ ;  /* 0x0000000c07068210 */ /* 0x002fe40007f3e0ff */
[----:B------:R-:W-:-:S03]  /*1cb0*/  MOV R10, 0x1 ;  /* 0x00000001000a7802 */ /* 0x000fc60000000f00 */
[C---:B------:R-:W-:Y:S01]  /*1cc0*/  IMAD R3, R7.reuse, UR4, RZ ;  /* 0x0000000407037c24 */ /* 0x040fe2000f8e02ff */
[----:B------:R-:W-:-:S04]  /*1cd0*/  @!P0 LEA.HI.X.SX32 R7, R7, R13, 0x1, P1 ;  /* 0x0000000d07078211 */ /* 0x000fc800008f0eff */
[----:B------:R-:W-:Y:S01]  /*1ce0*/  SHF.R.S32.HI R11, RZ, 0x1f, R3 ;  /* 0x0000001fff0b7819 */ /* 0x000fe20000011403 */
[----:B------:R-:W-:Y:S01]  /*1cf0*/  @!P0 STG.E.U8 desc[UR8][R6.64], R10 ;  /* 0x0000000a06008986 */ /* 0x000fe2000c101108 */
[----:B------:R-:W4:Y:S02]  /*1d00*/  @!P0 LDC R8, c[0x0][0x398] ;  /* 0x0000e600ff088b82 */ /* 0x000f240000000800 */
[----:B----4-:R-:W-:-:S04]  /*1d10*/  IADD3 R3, P2, PT, R3, R8, RZ ;  /* 0x0000000803037210 */ /* 0x010fc80007f5e0ff */
[----:B------:R-:W-:Y:S02]  /*1d20*/  LEA.HI.X.SX32 R8, R8, R11, 0x1, P2 ;  /* 0x0000000b08087211 */ /* 0x000fe400010f0eff */
[----:B--2---:R-:W-:-:S04]  /*1d30*/  LEA R2, P2, R3, UR6, 0x2 ;  /* 0x0000000603027c11 */ /* 0x004fc8000f8410ff */
[----:B------:R-:W-:-:S05]  /*1d40*/  LEA.HI.X R3, R3, UR7, R8, 0x2, P2 ;  /* 0x0000000703037c11 */ /* 0x000fca00090f1408 */
[----:B------:R-:W2:Y:S01]  /*1d50*/  LDG.E R5, desc[UR8][R2.64] ;  /* 0x0000000802057981 */ /* 0x000ea2000c1e1900 */
[-C--:B------:R-:W-:Y:S02]  /*1d60*/  @P0 MOV R4, R0.reuse ;  /* 0x0000000000040202 */ /* 0x080fe40000000f00 */
[----:B------:R-:W-:Y:S02]  /*1d70*/  @!P0 MOV R4, R9 ;  /* 0x0000000900048202 */ /* 0x000fe40000000f00 */
[----:B------:R-:W-:-:S05]  /*1d80*/  @!P0 MOV R9, R0 ;  /* 0x0000000000098202 */ /* 0x000fca0000000f00 */
[----:B------:R-:W-:-:S04]  /*1d90*/  FADD R4, R4, -R9 ;  /* 0x8000000904047221 */ /* 0x000fc80000000000 */
[----:B--2---:R-:W-:-:S05]  /*1da0*/  FADD R5, R5, R4 ;  /* 0x0000000405057221 */ /* 0x004fca0000000000 */
[----:B------:R-:W-:Y:S01]  /*1db0*/  STG.E desc[UR8][R2.64], R5 ;  /* 0x0000000502007986 */ /* 0x000fe2000c101908 */
[----:B------:R-:W-:Y:S05]  /*1dc0*/  EXIT ;  /* 0x000000000000794d */ /* 0x000fea0003800000 */
.L_x_13:
[----:B------:R-:W-:-:S00]  /*1dd0*/  BRA `(.L_x_13) ;  /* 0xfffffffc00fc7947 */ /* 0x000fc0000383ffff */
[----:B------:R-:W-:-:S00]  /*1de0*/  NOP ;  /* 0x0000000000007918 */ /* 0x000fc00000000000 */
        /* <DEDUP_REMOVED lines=9> */
.L_x_14:


//--------------------- .nv.shared._Z12pgain_kerneliilP5PointiPfS1_PiPb --------------------------
	.section	.nv.shared._Z12pgain_kerneliilP5PointiPfS1_PiPb,"aw",@nobits
	.sectionflags	@""
	.align	16
	.zero		1024


//--------------------- .nv.shared.reserved.0     --------------------------
	.section	.nv.shared.reserved.0,"aw",@nobits
	.weak		__nv_reservedSMEM_offset_0_alias
	.size		__nv_reservedSMEM_offset_0_alias, 0, 64
	.other		__nv_reservedSMEM_offset_0_alias,@"STO_CUDA_RESERVED_SHARED STV_DEFAULT"
__nv_reservedSMEM_offset_0_alias:
	.zero		0
	.zero		64


//--------------------- .nv.constant0._Z12pgain_kerneliilP5PointiPfS1_PiPb --------------------------
	.section	.nv.constant0._Z12pgain_kerneliilP5PointiPfS1_PiPb,"a",@progbits
	.sectionflags	@""
	.align	4
.nv.constant0._Z12pgain_kerneliilP5PointiPfS1_PiPb:
	.zero		960


//--------------------- SYMBOLS --------------------------

	.type		.nv.reservedSmem.offset0,@object
	.size		.nv.reservedSmem.offset0,0x4
	.type		.nv.reservedSmem.cap,@object
	.size		.nv.reservedSmem.cap,0x4
